//
// Generated by NVIDIA NVVM Compiler
//
// Compiler Build ID: CL-36424714
// Cuda compilation tools, release 13.0, V13.0.88
// Based on NVVM 20.0.0
//

.version 9.0
.target sm_100
.address_size 64

	// .globl	_Z14cudarandomwalkP7PolymerP17curandStateXORWOWm
.global .align 4 .b8 precalc_xorwow_matrix[102400];
.global .align 4 .b8 precalc_xorwow_offset_matrix[102400];
.global .align 4 .b8 mrg32k3aM1[2304];
.global .align 4 .b8 mrg32k3aM2[2304];
.global .align 4 .b8 mrg32k3aM1SubSeq[2016];
.global .align 4 .b8 mrg32k3aM2SubSeq[2016];
.global .align 4 .b8 mrg32k3aM1Seq[2304];
.global .align 4 .b8 mrg32k3aM2Seq[2304];
.const .align 8 .b8 __cr_lgamma_table[72];
.global .align 1 .b8 _ZN34_INTERNAL_7a619b24_4_k_cu_6e9334b34cuda3std3__45__cpo5beginE[1];
.global .align 1 .b8 _ZN34_INTERNAL_7a619b24_4_k_cu_6e9334b34cuda3std3__45__cpo3endE[1];
.global .align 1 .b8 _ZN34_INTERNAL_7a619b24_4_k_cu_6e9334b34cuda3std3__45__cpo6cbeginE[1];
.global .align 1 .b8 _ZN34_INTERNAL_7a619b24_4_k_cu_6e9334b34cuda3std3__45__cpo4cendE[1];
.global .align 1 .b8 _ZN34_INTERNAL_7a619b24_4_k_cu_6e9334b34cuda3std3__45__cpo6rbeginE[1];
.global .align 1 .b8 _ZN34_INTERNAL_7a619b24_4_k_cu_6e9334b34cuda3std3__45__cpo4rendE[1];
.global .align 1 .b8 _ZN34_INTERNAL_7a619b24_4_k_cu_6e9334b34cuda3std3__45__cpo7crbeginE[1];
.global .align 1 .b8 _ZN34_INTERNAL_7a619b24_4_k_cu_6e9334b34cuda3std3__45__cpo5crendE[1];
.global .align 1 .b8 _ZN34_INTERNAL_7a619b24_4_k_cu_6e9334b34cuda3std3__436_GLOBAL__N__7a619b24_4_k_cu_6e9334b36ignoreE[1];
.global .align 1 .b8 _ZN34_INTERNAL_7a619b24_4_k_cu_6e9334b34cuda3std3__419piecewise_constructE[1];
.global .align 1 .b8 _ZN34_INTERNAL_7a619b24_4_k_cu_6e9334b34cuda3std3__48in_placeE[1];
.global .align 1 .b8 _ZN34_INTERNAL_7a619b24_4_k_cu_6e9334b34cuda3std3__420unreachable_sentinelE[1];
.global .align 1 .b8 _ZN34_INTERNAL_7a619b24_4_k_cu_6e9334b34cuda3std3__47nulloptE[1];
.global .align 1 .b8 _ZN34_INTERNAL_7a619b24_4_k_cu_6e9334b34cuda3std3__48unexpectE[1];
.global .align 1 .b8 _ZN34_INTERNAL_7a619b24_4_k_cu_6e9334b34cuda3std6ranges3__45__cpo4swapE[1];
.global .align 1 .b8 _ZN34_INTERNAL_7a619b24_4_k_cu_6e9334b34cuda3std6ranges3__45__cpo9iter_moveE[1];
.global .align 1 .b8 _ZN34_INTERNAL_7a619b24_4_k_cu_6e9334b34cuda3std6ranges3__45__cpo5beginE[1];
.global .align 1 .b8 _ZN34_INTERNAL_7a619b24_4_k_cu_6e9334b34cuda3std6ranges3__45__cpo3endE[1];
.global .align 1 .b8 _ZN34_INTERNAL_7a619b24_4_k_cu_6e9334b34cuda3std6ranges3__45__cpo6cbeginE[1];
.global .align 1 .b8 _ZN34_INTERNAL_7a619b24_4_k_cu_6e9334b34cuda3std6ranges3__45__cpo4cendE[1];
.global .align 1 .b8 _ZN34_INTERNAL_7a619b24_4_k_cu_6e9334b34cuda3std6ranges3__45__cpo7advanceE[1];
.global .align 1 .b8 _ZN34_INTERNAL_7a619b24_4_k_cu_6e9334b34cuda3std6ranges3__45__cpo9iter_swapE[1];
.global .align 1 .b8 _ZN34_INTERNAL_7a619b24_4_k_cu_6e9334b34cuda3std6ranges3__45__cpo4nextE[1];
.global .align 1 .b8 _ZN34_INTERNAL_7a619b24_4_k_cu_6e9334b34cuda3std6ranges3__45__cpo4prevE[1];
.global .align 1 .b8 _ZN34_INTERNAL_7a619b24_4_k_cu_6e9334b34cuda3std6ranges3__45__cpo4dataE[1];
.global .align 1 .b8 _ZN34_INTERNAL_7a619b24_4_k_cu_6e9334b34cuda3std6ranges3__45__cpo5cdataE[1];
.global .align 1 .b8 _ZN34_INTERNAL_7a619b24_4_k_cu_6e9334b34cuda3std6ranges3__45__cpo4sizeE[1];
.global .align 1 .b8 _ZN34_INTERNAL_7a619b24_4_k_cu_6e9334b34cuda3std6ranges3__45__cpo5ssizeE[1];
.global .align 1 .b8 _ZN34_INTERNAL_7a619b24_4_k_cu_6e9334b34cuda3std6ranges3__45__cpo8distanceE[1];
.global .align 1 .b8 _ZN34_INTERNAL_7a619b24_4_k_cu_6e9334b36thrust24THRUST_300001_SM_1000_NS8cuda_cub3parE[1];
.global .align 1 .b8 _ZN34_INTERNAL_7a619b24_4_k_cu_6e9334b36thrust24THRUST_300001_SM_1000_NS8cuda_cub10par_nosyncE[1];
.global .align 1 .b8 _ZN34_INTERNAL_7a619b24_4_k_cu_6e9334b36thrust24THRUST_300001_SM_1000_NS6system6detail10sequential3seqE[1];
.global .align 1 .b8 _ZN34_INTERNAL_7a619b24_4_k_cu_6e9334b36thrust24THRUST_300001_SM_1000_NS12placeholders2_1E[1];
.global .align 1 .b8 _ZN34_INTERNAL_7a619b24_4_k_cu_6e9334b36thrust24THRUST_300001_SM_1000_NS12placeholders2_2E[1];
.global .align 1 .b8 _ZN34_INTERNAL_7a619b24_4_k_cu_6e9334b36thrust24THRUST_300001_SM_1000_NS12placeholders2_3E[1];
.global .align 1 .b8 _ZN34_INTERNAL_7a619b24_4_k_cu_6e9334b36thrust24THRUST_300001_SM_1000_NS12placeholders2_4E[1];
.global .align 1 .b8 _ZN34_INTERNAL_7a619b24_4_k_cu_6e9334b36thrust24THRUST_300001_SM_1000_NS12placeholders2_5E[1];
.global .align 1 .b8 _ZN34_INTERNAL_7a619b24_4_k_cu_6e9334b36thrust24THRUST_300001_SM_1000_NS12placeholders2_6E[1];
.global .align 1 .b8 _ZN34_INTERNAL_7a619b24_4_k_cu_6e9334b36thrust24THRUST_300001_SM_1000_NS12placeholders2_7E[1];
.global .align 1 .b8 _ZN34_INTERNAL_7a619b24_4_k_cu_6e9334b36thrust24THRUST_300001_SM_1000_NS12placeholders2_8E[1];
.global .align 1 .b8 _ZN34_INTERNAL_7a619b24_4_k_cu_6e9334b36thrust24THRUST_300001_SM_1000_NS12placeholders2_9E[1];
.global .align 1 .b8 _ZN34_INTERNAL_7a619b24_4_k_cu_6e9334b36thrust24THRUST_300001_SM_1000_NS12placeholders3_10E[1];
.global .align 1 .b8 _ZN34_INTERNAL_7a619b24_4_k_cu_6e9334b36thrust24THRUST_300001_SM_1000_NS3seqE[1];

.visible .entry _Z14cudarandomwalkP7PolymerP17curandStateXORWOWm(
	.param .u64 .ptr .align 1 _Z14cudarandomwalkP7PolymerP17curandStateXORWOWm_param_0,
	.param .u64 .ptr .align 1 _Z14cudarandomwalkP7PolymerP17curandStateXORWOWm_param_1,
	.param .u64 _Z14cudarandomwalkP7PolymerP17curandStateXORWOWm_param_2
)
{
	.local .align 4 .b8 	__local_depot0[252];
	.reg .b64 	%SP;
	.reg .b64 	%SPL;
	.reg .pred 	%p<151>;
	.reg .b32 	%r<1124>;
	.reg .b32 	%f<485>;
	.reg .b64 	%rd<85>;

	mov.u64 	%SPL, __local_depot0;
	ld.param.u64 	%rd20, [_Z14cudarandomwalkP7PolymerP17curandStateXORWOWm_param_2];
	add.u64 	%rd1, %SPL, 0;
	add.u64 	%rd2, %SPL, 84;
	add.u64 	%rd3, %SPL, 168;
	mov.u32 	%r393, %ntid.x;
	mov.u32 	%r394, %ctaid.x;
	mov.u32 	%r395, %tid.x;
	mad.lo.s32 	%r1, %r393, %r394, %r395;
	setp.gt.s32 	%p1, %r1, 511;
	@%p1 bra 	$L__BB0_265;
	ld.param.u64 	%rd82, [_Z14cudarandomwalkP7PolymerP17curandStateXORWOWm_param_1];
	cvta.to.global.u64 	%rd24, %rd82;
	cvt.s64.s32 	%rd84, %r1;
	mul.wide.s32 	%rd25, %r1, 48;
	add.s64 	%rd5, %rd24, %rd25;
	cvt.u32.u64 	%r396, %rd20;
	xor.b32  	%r397, %r396, -1429050551;
	mul.lo.s32 	%r398, %r397, 1099087573;
	{ .reg .b32 tmp; mov.b64 {tmp, %r399}, %rd20; }
	xor.b32  	%r400, %r399, -136515619;
	mul.lo.s32 	%r401, %r400, -1703105765;
	add.s32 	%r402, %r398, %r401;
	add.s32 	%r2, %r402, 6615241;
	add.s32 	%r968, %r398, 123456789;
	st.global.v2.u32 	[%rd5], {%r2, %r968};
	xor.b32  	%r967, %r398, 362436069;
	add.s32 	%r966, %r401, 521288629;
	st.global.v2.u32 	[%rd5+8], {%r967, %r966};
	xor.b32  	%r965, %r401, 88675123;
	add.s32 	%r964, %r398, 5783321;
	st.global.v2.u32 	[%rd5+16], {%r965, %r964};
	setp.eq.s32 	%p2, %r1, 0;
	@%p2 bra 	$L__BB0_43;
	mov.b32 	%r950, 0;
$L__BB0_3:
	and.b64  	%rd7, %rd84, 3;
	setp.eq.s64 	%p3, %rd7, 0;
	@%p3 bra 	$L__BB0_42;
	mul.wide.u32 	%rd26, %r950, 3200;
	mov.u64 	%rd27, precalc_xorwow_matrix;
	add.s64 	%rd8, %rd27, %rd26;
	cvt.u32.u64 	%r14, %rd7;
	mov.b32 	%r951, 0;
$L__BB0_5:
	mov.b32 	%r964, 0;
	mov.u32 	%r965, %r964;
	mov.u32 	%r966, %r964;
	mov.u32 	%r967, %r964;
	mov.u32 	%r968, %r964;
	mov.u32 	%r957, %r964;
$L__BB0_6:
	mul.wide.u32 	%rd28, %r957, 4;
	add.s64 	%rd29, %rd5, %rd28;
	ld.global.u32 	%r22, [%rd29+4];
	shl.b32 	%r23, %r957, 5;
	mov.b32 	%r963, 0;
$L__BB0_7:
	.pragma "nounroll";
	shr.u32 	%r407, %r22, %r963;
	and.b32  	%r408, %r407, 1;
	setp.eq.b32 	%p4, %r408, 1;
	not.pred 	%p5, %p4;
	add.s32 	%r409, %r23, %r963;
	mul.lo.s32 	%r410, %r409, 5;
	mul.wide.u32 	%rd30, %r410, 4;
	add.s64 	%rd9, %rd8, %rd30;
	@%p5 bra 	$L__BB0_9;
	ld.global.u32 	%r411, [%rd9];
	xor.b32  	%r968, %r968, %r411;
	ld.global.u32 	%r412, [%rd9+4];
	xor.b32  	%r967, %r967, %r412;
	ld.global.u32 	%r413, [%rd9+8];
	xor.b32  	%r966, %r966, %r413;
	ld.global.u32 	%r414, [%rd9+12];
	xor.b32  	%r965, %r965, %r414;
	ld.global.u32 	%r415, [%rd9+16];
	xor.b32  	%r964, %r964, %r415;
$L__BB0_9:
	and.b32  	%r417, %r407, 2;
	setp.eq.s32 	%p6, %r417, 0;
	@%p6 bra 	$L__BB0_11;
	ld.global.u32 	%r418, [%rd9+20];
	xor.b32  	%r968, %r968, %r418;
	ld.global.u32 	%r419, [%rd9+24];
	xor.b32  	%r967, %r967, %r419;
	ld.global.u32 	%r420, [%rd9+28];
	xor.b32  	%r966, %r966, %r420;
	ld.global.u32 	%r421, [%rd9+32];
	xor.b32  	%r965, %r965, %r421;
	ld.global.u32 	%r422, [%rd9+36];
	xor.b32  	%r964, %r964, %r422;
$L__BB0_11:
	and.b32  	%r424, %r407, 4;
	setp.eq.s32 	%p7, %r424, 0;
	@%p7 bra 	$L__BB0_13;
	ld.global.u32 	%r425, [%rd9+40];
	xor.b32  	%r968, %r968, %r425;
	ld.global.u32 	%r426, [%rd9+44];
	xor.b32  	%r967, %r967, %r426;
	ld.global.u32 	%r427, [%rd9+48];
	xor.b32  	%r966, %r966, %r427;
	ld.global.u32 	%r428, [%rd9+52];
	xor.b32  	%r965, %r965, %r428;
	ld.global.u32 	%r429, [%rd9+56];
	xor.b32  	%r964, %r964, %r429;
$L__BB0_13:
	and.b32  	%r431, %r407, 8;
	setp.eq.s32 	%p8, %r431, 0;
	@%p8 bra 	$L__BB0_15;
	ld.global.u32 	%r432, [%rd9+60];
	xor.b32  	%r968, %r968, %r432;
	ld.global.u32 	%r433, [%rd9+64];
	xor.b32  	%r967, %r967, %r433;
	ld.global.u32 	%r434, [%rd9+68];
	xor.b32  	%r966, %r966, %r434;
	ld.global.u32 	%r435, [%rd9+72];
	xor.b32  	%r965, %r965, %r435;
	ld.global.u32 	%r436, [%rd9+76];
	xor.b32  	%r964, %r964, %r436;
$L__BB0_15:
	and.b32  	%r438, %r407, 16;
	setp.eq.s32 	%p9, %r438, 0;
	@%p9 bra 	$L__BB0_17;
	ld.global.u32 	%r439, [%rd9+80];
	xor.b32  	%r968, %r968, %r439;
	ld.global.u32 	%r440, [%rd9+84];
	xor.b32  	%r967, %r967, %r440;
	ld.global.u32 	%r441, [%rd9+88];
	xor.b32  	%r966, %r966, %r441;
	ld.global.u32 	%r442, [%rd9+92];
	xor.b32  	%r965, %r965, %r442;
	ld.global.u32 	%r443, [%rd9+96];
	xor.b32  	%r964, %r964, %r443;
$L__BB0_17:
	and.b32  	%r445, %r407, 32;
	setp.eq.s32 	%p10, %r445, 0;
	@%p10 bra 	$L__BB0_19;
	ld.global.u32 	%r446, [%rd9+100];
	xor.b32  	%r968, %r968, %r446;
	ld.global.u32 	%r447, [%rd9+104];
	xor.b32  	%r967, %r967, %r447;
	ld.global.u32 	%r448, [%rd9+108];
	xor.b32  	%r966, %r966, %r448;
	ld.global.u32 	%r449, [%rd9+112];
	xor.b32  	%r965, %r965, %r449;
	ld.global.u32 	%r450, [%rd9+116];
	xor.b32  	%r964, %r964, %r450;
$L__BB0_19:
	and.b32  	%r452, %r407, 64;
	setp.eq.s32 	%p11, %r452, 0;
	@%p11 bra 	$L__BB0_21;
	ld.global.u32 	%r453, [%rd9+120];
	xor.b32  	%r968, %r968, %r453;
	ld.global.u32 	%r454, [%rd9+124];
	xor.b32  	%r967, %r967, %r454;
	ld.global.u32 	%r455, [%rd9+128];
	xor.b32  	%r966, %r966, %r455;
	ld.global.u32 	%r456, [%rd9+132];
	xor.b32  	%r965, %r965, %r456;
	ld.global.u32 	%r457, [%rd9+136];
	xor.b32  	%r964, %r964, %r457;
$L__BB0_21:
	and.b32  	%r459, %r407, 128;
	setp.eq.s32 	%p12, %r459, 0;
	@%p12 bra 	$L__BB0_23;
	ld.global.u32 	%r460, [%rd9+140];
	xor.b32  	%r968, %r968, %r460;
	ld.global.u32 	%r461, [%rd9+144];
	xor.b32  	%r967, %r967, %r461;
	ld.global.u32 	%r462, [%rd9+148];
	xor.b32  	%r966, %r966, %r462;
	ld.global.u32 	%r463, [%rd9+152];
	xor.b32  	%r965, %r965, %r463;
	ld.global.u32 	%r464, [%rd9+156];
	xor.b32  	%r964, %r964, %r464;
$L__BB0_23:
	and.b32  	%r466, %r407, 256;
	setp.eq.s32 	%p13, %r466, 0;
	@%p13 bra 	$L__BB0_25;
	ld.global.u32 	%r467, [%rd9+160];
	xor.b32  	%r968, %r968, %r467;
	ld.global.u32 	%r468, [%rd9+164];
	xor.b32  	%r967, %r967, %r468;
	ld.global.u32 	%r469, [%rd9+168];
	xor.b32  	%r966, %r966, %r469;
	ld.global.u32 	%r470, [%rd9+172];
	xor.b32  	%r965, %r965, %r470;
	ld.global.u32 	%r471, [%rd9+176];
	xor.b32  	%r964, %r964, %r471;
$L__BB0_25:
	and.b32  	%r473, %r407, 512;
	setp.eq.s32 	%p14, %r473, 0;
	@%p14 bra 	$L__BB0_27;
	ld.global.u32 	%r474, [%rd9+180];
	xor.b32  	%r968, %r968, %r474;
	ld.global.u32 	%r475, [%rd9+184];
	xor.b32  	%r967, %r967, %r475;
	ld.global.u32 	%r476, [%rd9+188];
	xor.b32  	%r966, %r966, %r476;
	ld.global.u32 	%r477, [%rd9+192];
	xor.b32  	%r965, %r965, %r477;
	ld.global.u32 	%r478, [%rd9+196];
	xor.b32  	%r964, %r964, %r478;
$L__BB0_27:
	and.b32  	%r480, %r407, 1024;
	setp.eq.s32 	%p15, %r480, 0;
	@%p15 bra 	$L__BB0_29;
	ld.global.u32 	%r481, [%rd9+200];
	xor.b32  	%r968, %r968, %r481;
	ld.global.u32 	%r482, [%rd9+204];
	xor.b32  	%r967, %r967, %r482;
	ld.global.u32 	%r483, [%rd9+208];
	xor.b32  	%r966, %r966, %r483;
	ld.global.u32 	%r484, [%rd9+212];
	xor.b32  	%r965, %r965, %r484;
	ld.global.u32 	%r485, [%rd9+216];
	xor.b32  	%r964, %r964, %r485;
$L__BB0_29:
	and.b32  	%r487, %r407, 2048;
	setp.eq.s32 	%p16, %r487, 0;
	@%p16 bra 	$L__BB0_31;
	ld.global.u32 	%r488, [%rd9+220];
	xor.b32  	%r968, %r968, %r488;
	ld.global.u32 	%r489, [%rd9+224];
	xor.b32  	%r967, %r967, %r489;
	ld.global.u32 	%r490, [%rd9+228];
	xor.b32  	%r966, %r966, %r490;
	ld.global.u32 	%r491, [%rd9+232];
	xor.b32  	%r965, %r965, %r491;
	ld.global.u32 	%r492, [%rd9+236];
	xor.b32  	%r964, %r964, %r492;
$L__BB0_31:
	and.b32  	%r494, %r407, 4096;
	setp.eq.s32 	%p17, %r494, 0;
	@%p17 bra 	$L__BB0_33;
	ld.global.u32 	%r495, [%rd9+240];
	xor.b32  	%r968, %r968, %r495;
	ld.global.u32 	%r496, [%rd9+244];
	xor.b32  	%r967, %r967, %r496;
	ld.global.u32 	%r497, [%rd9+248];
	xor.b32  	%r966, %r966, %r497;
	ld.global.u32 	%r498, [%rd9+252];
	xor.b32  	%r965, %r965, %r498;
	ld.global.u32 	%r499, [%rd9+256];
	xor.b32  	%r964, %r964, %r499;
$L__BB0_33:
	and.b32  	%r501, %r407, 8192;
	setp.eq.s32 	%p18, %r501, 0;
	@%p18 bra 	$L__BB0_35;
	ld.global.u32 	%r502, [%rd9+260];
	xor.b32  	%r968, %r968, %r502;
	ld.global.u32 	%r503, [%rd9+264];
	xor.b32  	%r967, %r967, %r503;
	ld.global.u32 	%r504, [%rd9+268];
	xor.b32  	%r966, %r966, %r504;
	ld.global.u32 	%r505, [%rd9+272];
	xor.b32  	%r965, %r965, %r505;
	ld.global.u32 	%r506, [%rd9+276];
	xor.b32  	%r964, %r964, %r506;
$L__BB0_35:
	and.b32  	%r508, %r407, 16384;
	setp.eq.s32 	%p19, %r508, 0;
	@%p19 bra 	$L__BB0_37;
	ld.global.u32 	%r509, [%rd9+280];
	xor.b32  	%r968, %r968, %r509;
	ld.global.u32 	%r510, [%rd9+284];
	xor.b32  	%r967, %r967, %r510;
	ld.global.u32 	%r511, [%rd9+288];
	xor.b32  	%r966, %r966, %r511;
	ld.global.u32 	%r512, [%rd9+292];
	xor.b32  	%r965, %r965, %r512;
	ld.global.u32 	%r513, [%rd9+296];
	xor.b32  	%r964, %r964, %r513;
$L__BB0_37:
	and.b32  	%r515, %r407, 32768;
	setp.eq.s32 	%p20, %r515, 0;
	@%p20 bra 	$L__BB0_39;
	ld.global.u32 	%r516, [%rd9+300];
	xor.b32  	%r968, %r968, %r516;
	ld.global.u32 	%r517, [%rd9+304];
	xor.b32  	%r967, %r967, %r517;
	ld.global.u32 	%r518, [%rd9+308];
	xor.b32  	%r966, %r966, %r518;
	ld.global.u32 	%r519, [%rd9+312];
	xor.b32  	%r965, %r965, %r519;
	ld.global.u32 	%r520, [%rd9+316];
	xor.b32  	%r964, %r964, %r520;
$L__BB0_39:
	add.s32 	%r963, %r963, 16;
	setp.ne.s32 	%p21, %r963, 32;
	@%p21 bra 	$L__BB0_7;
	mad.lo.s32 	%r521, %r957, -31, %r23;
	add.s32 	%r957, %r521, 1;
	setp.ne.s32 	%p22, %r957, 5;
	@%p22 bra 	$L__BB0_6;
	st.global.u32 	[%rd5+4], %r968;
	st.global.u32 	[%rd5+8], %r967;
	st.global.u32 	[%rd5+12], %r966;
	st.global.u32 	[%rd5+16], %r965;
	st.global.u32 	[%rd5+20], %r964;
	add.s32 	%r951, %r951, 1;
	setp.lt.u32 	%p23, %r951, %r14;
	@%p23 bra 	$L__BB0_5;
$L__BB0_42:
	shr.u64 	%rd10, %rd84, 2;
	add.s32 	%r950, %r950, 1;
	setp.gt.u64 	%p24, %rd84, 3;
	mov.u64 	%rd84, %rd10;
	@%p24 bra 	$L__BB0_3;
$L__BB0_43:
	mov.b32 	%r1059, 0;
	st.global.v2.u32 	[%rd5+24], {%r1059, %r1059};
	st.global.u32 	[%rd5+32], %r1059;
	mov.b64 	%rd31, 0;
	st.global.u64 	[%rd5+40], %rd31;
	st.local.u32 	[%rd1], %r1059;
	st.local.u32 	[%rd2], %r1059;
	st.local.u32 	[%rd3], %r1059;
	st.local.u32 	[%rd1+4], %r1059;
	st.local.u32 	[%rd2+4], %r1059;
	st.local.u32 	[%rd3+4], %r1059;
	st.local.u32 	[%rd1+8], %r1059;
	st.local.u32 	[%rd2+8], %r1059;
	st.local.u32 	[%rd3+8], %r1059;
	st.local.u32 	[%rd1+12], %r1059;
	st.local.u32 	[%rd2+12], %r1059;
	st.local.u32 	[%rd3+12], %r1059;
	st.local.u32 	[%rd1+16], %r1059;
	st.local.u32 	[%rd2+16], %r1059;
	st.local.u32 	[%rd3+16], %r1059;
	st.local.u32 	[%rd1+20], %r1059;
	st.local.u32 	[%rd2+20], %r1059;
	st.local.u32 	[%rd3+20], %r1059;
	st.local.u32 	[%rd1+24], %r1059;
	st.local.u32 	[%rd2+24], %r1059;
	st.local.u32 	[%rd3+24], %r1059;
	st.local.u32 	[%rd1+28], %r1059;
	st.local.u32 	[%rd2+28], %r1059;
	st.local.u32 	[%rd3+28], %r1059;
	st.local.u32 	[%rd1+32], %r1059;
	st.local.u32 	[%rd2+32], %r1059;
	st.local.u32 	[%rd3+32], %r1059;
	st.local.u32 	[%rd1+36], %r1059;
	st.local.u32 	[%rd2+36], %r1059;
	st.local.u32 	[%rd3+36], %r1059;
	st.local.u32 	[%rd1+40], %r1059;
	st.local.u32 	[%rd2+40], %r1059;
	st.local.u32 	[%rd3+40], %r1059;
	st.local.u32 	[%rd1+44], %r1059;
	st.local.u32 	[%rd2+44], %r1059;
	st.local.u32 	[%rd3+44], %r1059;
	st.local.u32 	[%rd1+48], %r1059;
	st.local.u32 	[%rd2+48], %r1059;
	st.local.u32 	[%rd3+48], %r1059;
	st.local.u32 	[%rd1+52], %r1059;
	st.local.u32 	[%rd2+52], %r1059;
	st.local.u32 	[%rd3+52], %r1059;
	st.local.u32 	[%rd1+56], %r1059;
	st.local.u32 	[%rd2+56], %r1059;
	st.local.u32 	[%rd3+56], %r1059;
	st.local.u32 	[%rd1+60], %r1059;
	st.local.u32 	[%rd2+60], %r1059;
	st.local.u32 	[%rd3+60], %r1059;
	st.local.u32 	[%rd1+64], %r1059;
	st.local.u32 	[%rd2+64], %r1059;
	st.local.u32 	[%rd3+64], %r1059;
	st.local.u32 	[%rd1+68], %r1059;
	st.local.u32 	[%rd2+68], %r1059;
	st.local.u32 	[%rd3+68], %r1059;
	st.local.u32 	[%rd1+72], %r1059;
	st.local.u32 	[%rd2+72], %r1059;
	st.local.u32 	[%rd3+72], %r1059;
	st.local.u32 	[%rd1+76], %r1059;
	st.local.u32 	[%rd2+76], %r1059;
	st.local.u32 	[%rd3+76], %r1059;
	st.local.u32 	[%rd1+80], %r1059;
	st.local.u32 	[%rd2+80], %r1059;
	st.local.u32 	[%rd3+80], %r1059;
	add.s32 	%r204, %r2, 7611177;
	shr.u32 	%r524, %r968, 2;
	xor.b32  	%r525, %r524, %r968;
	shl.b32 	%r526, %r964, 4;
	shl.b32 	%r527, %r525, 1;
	xor.b32  	%r528, %r527, %r526;
	xor.b32  	%r529, %r528, %r525;
	xor.b32  	%r205, %r529, %r964;
	add.s32 	%r530, %r2, %r205;
	add.s32 	%r531, %r530, 362437;
	cvt.rn.f32.u32 	%f10, %r531;
	fma.rn.f32 	%f11, %f10, 0f2F800000, 0f2F000000;
	mul.f32 	%f12, %f11, 0f40400000;
	cvt.rzi.s32.f32 	%r523, %f12;
	setp.eq.s32 	%p25, %r523, 0;
	@%p25 bra 	$L__BB0_48;
	setp.eq.s32 	%p26, %r523, 1;
	@%p26 bra 	$L__BB0_47;
	setp.ne.s32 	%p27, %r523, 2;
	mov.u32 	%r1057, %r1059;
	mov.u32 	%r1058, %r1059;
	@%p27 bra 	$L__BB0_49;
	mov.b32 	%r537, 1;
	st.local.u32 	[%rd1+80], %r537;
	mov.u32 	%r1057, %r1059;
	mov.u32 	%r1058, %r1059;
	mov.u32 	%r1059, %r537;
	bra.uni 	$L__BB0_49;
$L__BB0_47:
	mov.b32 	%r1058, 1;
	st.local.u32 	[%rd2+80], %r1058;
	mov.u32 	%r1057, %r1059;
	bra.uni 	$L__BB0_49;
$L__BB0_48:
	mov.b32 	%r1057, 1;
	st.local.u32 	[%rd3+80], %r1057;
	mov.u32 	%r1058, %r1059;
$L__BB0_49:
	st.local.u32 	[%rd1], %r1059;
	st.local.u32 	[%rd2], %r1058;
	st.local.u32 	[%rd3], %r1057;
	shr.u32 	%r539, %r967, 2;
	xor.b32  	%r540, %r539, %r967;
	shl.b32 	%r541, %r205, 4;
	shl.b32 	%r542, %r540, 1;
	xor.b32  	%r543, %r542, %r541;
	xor.b32  	%r544, %r543, %r540;
	xor.b32  	%r209, %r544, %r205;
	add.s32 	%r545, %r2, %r209;
	add.s32 	%r546, %r545, 724874;
	cvt.rn.f32.u32 	%f13, %r546;
	fma.rn.f32 	%f14, %f13, 0f2F800000, 0f2F000000;
	mul.f32 	%f15, %f14, 0f40400000;
	cvt.rzi.s32.f32 	%r538, %f15;
	setp.eq.s32 	%p28, %r538, 2;
	@%p28 bra 	$L__BB0_54;
	setp.eq.s32 	%p29, %r538, 1;
	@%p29 bra 	$L__BB0_53;
	setp.ne.s32 	%p30, %r538, 0;
	@%p30 bra 	$L__BB0_55;
	add.s32 	%r1057, %r1057, 1;
	st.local.u32 	[%rd3+80], %r1057;
	bra.uni 	$L__BB0_55;
$L__BB0_53:
	add.s32 	%r1058, %r1058, 1;
	st.local.u32 	[%rd2+80], %r1058;
	bra.uni 	$L__BB0_55;
$L__BB0_54:
	add.s32 	%r1059, %r1059, 1;
	st.local.u32 	[%rd1+80], %r1059;
$L__BB0_55:
	st.local.u32 	[%rd1+4], %r1059;
	st.local.u32 	[%rd2+4], %r1058;
	st.local.u32 	[%rd3+4], %r1057;
	shr.u32 	%r548, %r966, 2;
	xor.b32  	%r549, %r548, %r966;
	shl.b32 	%r550, %r209, 4;
	shl.b32 	%r551, %r549, 1;
	xor.b32  	%r552, %r551, %r550;
	xor.b32  	%r553, %r552, %r549;
	xor.b32  	%r216, %r553, %r209;
	add.s32 	%r554, %r2, %r216;
	add.s32 	%r555, %r554, 1087311;
	cvt.rn.f32.u32 	%f16, %r555;
	fma.rn.f32 	%f17, %f16, 0f2F800000, 0f2F000000;
	mul.f32 	%f18, %f17, 0f40400000;
	cvt.rzi.s32.f32 	%r547, %f18;
	setp.eq.s32 	%p31, %r547, 2;
	@%p31 bra 	$L__BB0_60;
	setp.eq.s32 	%p32, %r547, 1;
	@%p32 bra 	$L__BB0_59;
	setp.ne.s32 	%p33, %r547, 0;
	@%p33 bra 	$L__BB0_61;
	add.s32 	%r1057, %r1057, 1;
	st.local.u32 	[%rd3+80], %r1057;
	bra.uni 	$L__BB0_61;
$L__BB0_59:
	add.s32 	%r1058, %r1058, 1;
	st.local.u32 	[%rd2+80], %r1058;
	bra.uni 	$L__BB0_61;
$L__BB0_60:
	add.s32 	%r1059, %r1059, 1;
	st.local.u32 	[%rd1+80], %r1059;
$L__BB0_61:
	st.local.u32 	[%rd1+8], %r1059;
	st.local.u32 	[%rd2+8], %r1058;
	st.local.u32 	[%rd3+8], %r1057;
	shr.u32 	%r557, %r965, 2;
	xor.b32  	%r558, %r557, %r965;
	shl.b32 	%r559, %r216, 4;
	shl.b32 	%r560, %r558, 1;
	xor.b32  	%r561, %r560, %r559;
	xor.b32  	%r562, %r561, %r558;
	xor.b32  	%r223, %r562, %r216;
	add.s32 	%r563, %r2, %r223;
	add.s32 	%r564, %r563, 1449748;
	cvt.rn.f32.u32 	%f19, %r564;
	fma.rn.f32 	%f20, %f19, 0f2F800000, 0f2F000000;
	mul.f32 	%f21, %f20, 0f40400000;
	cvt.rzi.s32.f32 	%r556, %f21;
	setp.eq.s32 	%p34, %r556, 2;
	@%p34 bra 	$L__BB0_66;
	setp.eq.s32 	%p35, %r556, 1;
	@%p35 bra 	$L__BB0_65;
	setp.ne.s32 	%p36, %r556, 0;
	@%p36 bra 	$L__BB0_67;
	add.s32 	%r1057, %r1057, 1;
	st.local.u32 	[%rd3+80], %r1057;
	bra.uni 	$L__BB0_67;
$L__BB0_65:
	add.s32 	%r1058, %r1058, 1;
	st.local.u32 	[%rd2+80], %r1058;
	bra.uni 	$L__BB0_67;
$L__BB0_66:
	add.s32 	%r1059, %r1059, 1;
	st.local.u32 	[%rd1+80], %r1059;
$L__BB0_67:
	st.local.u32 	[%rd1+12], %r1059;
	st.local.u32 	[%rd2+12], %r1058;
	st.local.u32 	[%rd3+12], %r1057;
	shr.u32 	%r566, %r964, 2;
	xor.b32  	%r567, %r566, %r964;
	shl.b32 	%r568, %r223, 4;
	shl.b32 	%r569, %r567, 1;
	xor.b32  	%r570, %r569, %r568;
	xor.b32  	%r571, %r570, %r567;
	xor.b32  	%r230, %r571, %r223;
	add.s32 	%r572, %r2, %r230;
	add.s32 	%r573, %r572, 1812185;
	cvt.rn.f32.u32 	%f22, %r573;
	fma.rn.f32 	%f23, %f22, 0f2F800000, 0f2F000000;
	mul.f32 	%f24, %f23, 0f40400000;
	cvt.rzi.s32.f32 	%r565, %f24;
	setp.eq.s32 	%p37, %r565, 2;
	@%p37 bra 	$L__BB0_72;
	setp.eq.s32 	%p38, %r565, 1;
	@%p38 bra 	$L__BB0_71;
	setp.ne.s32 	%p39, %r565, 0;
	@%p39 bra 	$L__BB0_73;
	add.s32 	%r1057, %r1057, 1;
	st.local.u32 	[%rd3+80], %r1057;
	bra.uni 	$L__BB0_73;
$L__BB0_71:
	add.s32 	%r1058, %r1058, 1;
	st.local.u32 	[%rd2+80], %r1058;
	bra.uni 	$L__BB0_73;
$L__BB0_72:
	add.s32 	%r1059, %r1059, 1;
	st.local.u32 	[%rd1+80], %r1059;
$L__BB0_73:
	st.local.u32 	[%rd1+16], %r1059;
	st.local.u32 	[%rd2+16], %r1058;
	st.local.u32 	[%rd3+16], %r1057;
	shr.u32 	%r575, %r205, 2;
	xor.b32  	%r576, %r575, %r205;
	shl.b32 	%r577, %r230, 4;
	shl.b32 	%r578, %r576, 1;
	xor.b32  	%r579, %r578, %r577;
	xor.b32  	%r580, %r579, %r576;
	xor.b32  	%r237, %r580, %r230;
	add.s32 	%r581, %r2, %r237;
	add.s32 	%r582, %r581, 2174622;
	cvt.rn.f32.u32 	%f25, %r582;
	fma.rn.f32 	%f26, %f25, 0f2F800000, 0f2F000000;
	mul.f32 	%f27, %f26, 0f40400000;
	cvt.rzi.s32.f32 	%r574, %f27;
	setp.eq.s32 	%p40, %r574, 2;
	@%p40 bra 	$L__BB0_78;
	setp.eq.s32 	%p41, %r574, 1;
	@%p41 bra 	$L__BB0_77;
	setp.ne.s32 	%p42, %r574, 0;
	@%p42 bra 	$L__BB0_79;
	add.s32 	%r1057, %r1057, 1;
	st.local.u32 	[%rd3+80], %r1057;
	bra.uni 	$L__BB0_79;
$L__BB0_77:
	add.s32 	%r1058, %r1058, 1;
	st.local.u32 	[%rd2+80], %r1058;
	bra.uni 	$L__BB0_79;
$L__BB0_78:
	add.s32 	%r1059, %r1059, 1;
	st.local.u32 	[%rd1+80], %r1059;
$L__BB0_79:
	st.local.u32 	[%rd1+20], %r1059;
	st.local.u32 	[%rd2+20], %r1058;
	st.local.u32 	[%rd3+20], %r1057;
	shr.u32 	%r584, %r209, 2;
	xor.b32  	%r585, %r584, %r209;
	shl.b32 	%r586, %r237, 4;
	shl.b32 	%r587, %r585, 1;
	xor.b32  	%r588, %r587, %r586;
	xor.b32  	%r589, %r588, %r585;
	xor.b32  	%r244, %r589, %r237;
	add.s32 	%r590, %r2, %r244;
	add.s32 	%r591, %r590, 2537059;
	cvt.rn.f32.u32 	%f28, %r591;
	fma.rn.f32 	%f29, %f28, 0f2F800000, 0f2F000000;
	mul.f32 	%f30, %f29, 0f40400000;
	cvt.rzi.s32.f32 	%r583, %f30;
	setp.eq.s32 	%p43, %r583, 2;
	@%p43 bra 	$L__BB0_84;
	setp.eq.s32 	%p44, %r583, 1;
	@%p44 bra 	$L__BB0_83;
	setp.ne.s32 	%p45, %r583, 0;
	@%p45 bra 	$L__BB0_85;
	add.s32 	%r1057, %r1057, 1;
	st.local.u32 	[%rd3+80], %r1057;
	bra.uni 	$L__BB0_85;
$L__BB0_83:
	add.s32 	%r1058, %r1058, 1;
	st.local.u32 	[%rd2+80], %r1058;
	bra.uni 	$L__BB0_85;
$L__BB0_84:
	add.s32 	%r1059, %r1059, 1;
	st.local.u32 	[%rd1+80], %r1059;
$L__BB0_85:
	st.local.u32 	[%rd1+24], %r1059;
	st.local.u32 	[%rd2+24], %r1058;
	st.local.u32 	[%rd3+24], %r1057;
	shr.u32 	%r593, %r216, 2;
	xor.b32  	%r594, %r593, %r216;
	shl.b32 	%r595, %r244, 4;
	shl.b32 	%r596, %r594, 1;
	xor.b32  	%r597, %r596, %r595;
	xor.b32  	%r598, %r597, %r594;
	xor.b32  	%r251, %r598, %r244;
	add.s32 	%r599, %r2, %r251;
	add.s32 	%r600, %r599, 2899496;
	cvt.rn.f32.u32 	%f31, %r600;
	fma.rn.f32 	%f32, %f31, 0f2F800000, 0f2F000000;
	mul.f32 	%f33, %f32, 0f40400000;
	cvt.rzi.s32.f32 	%r592, %f33;
	setp.eq.s32 	%p46, %r592, 2;
	@%p46 bra 	$L__BB0_90;
	setp.eq.s32 	%p47, %r592, 1;
	@%p47 bra 	$L__BB0_89;
	setp.ne.s32 	%p48, %r592, 0;
	@%p48 bra 	$L__BB0_91;
	add.s32 	%r1057, %r1057, 1;
	st.local.u32 	[%rd3+80], %r1057;
	bra.uni 	$L__BB0_91;
$L__BB0_89:
	add.s32 	%r1058, %r1058, 1;
	st.local.u32 	[%rd2+80], %r1058;
	bra.uni 	$L__BB0_91;
$L__BB0_90:
	add.s32 	%r1059, %r1059, 1;
	st.local.u32 	[%rd1+80], %r1059;
$L__BB0_91:
	st.local.u32 	[%rd1+28], %r1059;
	st.local.u32 	[%rd2+28], %r1058;
	st.local.u32 	[%rd3+28], %r1057;
	shr.u32 	%r602, %r223, 2;
	xor.b32  	%r603, %r602, %r223;
	shl.b32 	%r604, %r251, 4;
	shl.b32 	%r605, %r603, 1;
	xor.b32  	%r606, %r605, %r604;
	xor.b32  	%r607, %r606, %r603;
	xor.b32  	%r258, %r607, %r251;
	add.s32 	%r608, %r2, %r258;
	add.s32 	%r609, %r608, 3261933;
	cvt.rn.f32.u32 	%f34, %r609;
	fma.rn.f32 	%f35, %f34, 0f2F800000, 0f2F000000;
	mul.f32 	%f36, %f35, 0f40400000;
	cvt.rzi.s32.f32 	%r601, %f36;
	setp.eq.s32 	%p49, %r601, 2;
	@%p49 bra 	$L__BB0_96;
	setp.eq.s32 	%p50, %r601, 1;
	@%p50 bra 	$L__BB0_95;
	setp.ne.s32 	%p51, %r601, 0;
	@%p51 bra 	$L__BB0_97;
	add.s32 	%r1057, %r1057, 1;
	st.local.u32 	[%rd3+80], %r1057;
	bra.uni 	$L__BB0_97;
$L__BB0_95:
	add.s32 	%r1058, %r1058, 1;
	st.local.u32 	[%rd2+80], %r1058;
	bra.uni 	$L__BB0_97;
$L__BB0_96:
	add.s32 	%r1059, %r1059, 1;
	st.local.u32 	[%rd1+80], %r1059;
$L__BB0_97:
	st.local.u32 	[%rd1+32], %r1059;
	st.local.u32 	[%rd2+32], %r1058;
	st.local.u32 	[%rd3+32], %r1057;
	shr.u32 	%r611, %r230, 2;
	xor.b32  	%r612, %r611, %r230;
	shl.b32 	%r613, %r258, 4;
	shl.b32 	%r614, %r612, 1;
	xor.b32  	%r615, %r614, %r613;
	xor.b32  	%r616, %r615, %r612;
	xor.b32  	%r265, %r616, %r258;
	add.s32 	%r617, %r2, %r265;
	add.s32 	%r618, %r617, 3624370;
	cvt.rn.f32.u32 	%f37, %r618;
	fma.rn.f32 	%f38, %f37, 0f2F800000, 0f2F000000;
	mul.f32 	%f39, %f38, 0f40400000;
	cvt.rzi.s32.f32 	%r610, %f39;
	setp.eq.s32 	%p52, %r610, 2;
	@%p52 bra 	$L__BB0_102;
	setp.eq.s32 	%p53, %r610, 1;
	@%p53 bra 	$L__BB0_101;
	setp.ne.s32 	%p54, %r610, 0;
	@%p54 bra 	$L__BB0_103;
	add.s32 	%r1057, %r1057, 1;
	st.local.u32 	[%rd3+80], %r1057;
	bra.uni 	$L__BB0_103;
$L__BB0_101:
	add.s32 	%r1058, %r1058, 1;
	st.local.u32 	[%rd2+80], %r1058;
	bra.uni 	$L__BB0_103;
$L__BB0_102:
	add.s32 	%r1059, %r1059, 1;
	st.local.u32 	[%rd1+80], %r1059;
$L__BB0_103:
	st.local.u32 	[%rd1+36], %r1059;
	st.local.u32 	[%rd2+36], %r1058;
	st.local.u32 	[%rd3+36], %r1057;
	shr.u32 	%r620, %r237, 2;
	xor.b32  	%r621, %r620, %r237;
	shl.b32 	%r622, %r265, 4;
	shl.b32 	%r623, %r621, 1;
	xor.b32  	%r624, %r623, %r622;
	xor.b32  	%r625, %r624, %r621;
	xor.b32  	%r272, %r625, %r265;
	add.s32 	%r626, %r2, %r272;
	add.s32 	%r627, %r626, 3986807;
	cvt.rn.f32.u32 	%f40, %r627;
	fma.rn.f32 	%f41, %f40, 0f2F800000, 0f2F000000;
	mul.f32 	%f42, %f41, 0f40400000;
	cvt.rzi.s32.f32 	%r619, %f42;
	setp.eq.s32 	%p55, %r619, 2;
	@%p55 bra 	$L__BB0_108;
	setp.eq.s32 	%p56, %r619, 1;
	@%p56 bra 	$L__BB0_107;
	setp.ne.s32 	%p57, %r619, 0;
	@%p57 bra 	$L__BB0_109;
	add.s32 	%r1057, %r1057, 1;
	st.local.u32 	[%rd3+80], %r1057;
	bra.uni 	$L__BB0_109;
$L__BB0_107:
	add.s32 	%r1058, %r1058, 1;
	st.local.u32 	[%rd2+80], %r1058;
	bra.uni 	$L__BB0_109;
$L__BB0_108:
	add.s32 	%r1059, %r1059, 1;
	st.local.u32 	[%rd1+80], %r1059;
$L__BB0_109:
	st.local.u32 	[%rd1+40], %r1059;
	st.local.u32 	[%rd2+40], %r1058;
	st.local.u32 	[%rd3+40], %r1057;
	shr.u32 	%r629, %r244, 2;
	xor.b32  	%r630, %r629, %r244;
	shl.b32 	%r631, %r272, 4;
	shl.b32 	%r632, %r630, 1;
	xor.b32  	%r633, %r632, %r631;
	xor.b32  	%r634, %r633, %r630;
	xor.b32  	%r279, %r634, %r272;
	add.s32 	%r635, %r2, %r279;
	add.s32 	%r636, %r635, 4349244;
	cvt.rn.f32.u32 	%f43, %r636;
	fma.rn.f32 	%f44, %f43, 0f2F800000, 0f2F000000;
	mul.f32 	%f45, %f44, 0f40400000;
	cvt.rzi.s32.f32 	%r628, %f45;
	setp.eq.s32 	%p58, %r628, 2;
	@%p58 bra 	$L__BB0_114;
	setp.eq.s32 	%p59, %r628, 1;
	@%p59 bra 	$L__BB0_113;
	setp.ne.s32 	%p60, %r628, 0;
	@%p60 bra 	$L__BB0_115;
	add.s32 	%r1057, %r1057, 1;
	st.local.u32 	[%rd3+80], %r1057;
	bra.uni 	$L__BB0_115;
$L__BB0_113:
	add.s32 	%r1058, %r1058, 1;
	st.local.u32 	[%rd2+80], %r1058;
	bra.uni 	$L__BB0_115;
$L__BB0_114:
	add.s32 	%r1059, %r1059, 1;
	st.local.u32 	[%rd1+80], %r1059;
$L__BB0_115:
	st.local.u32 	[%rd1+44], %r1059;
	st.local.u32 	[%rd2+44], %r1058;
	st.local.u32 	[%rd3+44], %r1057;
	shr.u32 	%r638, %r251, 2;
	xor.b32  	%r639, %r638, %r251;
	shl.b32 	%r640, %r279, 4;
	shl.b32 	%r641, %r639, 1;
	xor.b32  	%r642, %r641, %r640;
	xor.b32  	%r643, %r642, %r639;
	xor.b32  	%r286, %r643, %r279;
	add.s32 	%r644, %r2, %r286;
	add.s32 	%r645, %r644, 4711681;
	cvt.rn.f32.u32 	%f46, %r645;
	fma.rn.f32 	%f47, %f46, 0f2F800000, 0f2F000000;
	mul.f32 	%f48, %f47, 0f40400000;
	cvt.rzi.s32.f32 	%r637, %f48;
	setp.eq.s32 	%p61, %r637, 2;
	@%p61 bra 	$L__BB0_120;
	setp.eq.s32 	%p62, %r637, 1;
	@%p62 bra 	$L__BB0_119;
	setp.ne.s32 	%p63, %r637, 0;
	@%p63 bra 	$L__BB0_121;
	add.s32 	%r1057, %r1057, 1;
	st.local.u32 	[%rd3+80], %r1057;
	bra.uni 	$L__BB0_121;
$L__BB0_119:
	add.s32 	%r1058, %r1058, 1;
	st.local.u32 	[%rd2+80], %r1058;
	bra.uni 	$L__BB0_121;
$L__BB0_120:
	add.s32 	%r1059, %r1059, 1;
	st.local.u32 	[%rd1+80], %r1059;
$L__BB0_121:
	st.local.u32 	[%rd1+48], %r1059;
	st.local.u32 	[%rd2+48], %r1058;
	st.local.u32 	[%rd3+48], %r1057;
	shr.u32 	%r647, %r258, 2;
	xor.b32  	%r648, %r647, %r258;
	shl.b32 	%r649, %r286, 4;
	shl.b32 	%r650, %r648, 1;
	xor.b32  	%r651, %r650, %r649;
	xor.b32  	%r652, %r651, %r648;
	xor.b32  	%r293, %r652, %r286;
	add.s32 	%r653, %r2, %r293;
	add.s32 	%r654, %r653, 5074118;
	cvt.rn.f32.u32 	%f49, %r654;
	fma.rn.f32 	%f50, %f49, 0f2F800000, 0f2F000000;
	mul.f32 	%f51, %f50, 0f40400000;
	cvt.rzi.s32.f32 	%r646, %f51;
	setp.eq.s32 	%p64, %r646, 2;
	@%p64 bra 	$L__BB0_126;
	setp.eq.s32 	%p65, %r646, 1;
	@%p65 bra 	$L__BB0_125;
	setp.ne.s32 	%p66, %r646, 0;
	@%p66 bra 	$L__BB0_127;
	add.s32 	%r1057, %r1057, 1;
	st.local.u32 	[%rd3+80], %r1057;
	bra.uni 	$L__BB0_127;
$L__BB0_125:
	add.s32 	%r1058, %r1058, 1;
	st.local.u32 	[%rd2+80], %r1058;
	bra.uni 	$L__BB0_127;
$L__BB0_126:
	add.s32 	%r1059, %r1059, 1;
	st.local.u32 	[%rd1+80], %r1059;
$L__BB0_127:
	st.local.u32 	[%rd1+52], %r1059;
	st.local.u32 	[%rd2+52], %r1058;
	st.local.u32 	[%rd3+52], %r1057;
	shr.u32 	%r656, %r265, 2;
	xor.b32  	%r657, %r656, %r265;
	shl.b32 	%r658, %r293, 4;
	shl.b32 	%r659, %r657, 1;
	xor.b32  	%r660, %r659, %r658;
	xor.b32  	%r661, %r660, %r657;
	xor.b32  	%r300, %r661, %r293;
	add.s32 	%r662, %r2, %r300;
	add.s32 	%r663, %r662, 5436555;
	cvt.rn.f32.u32 	%f52, %r663;
	fma.rn.f32 	%f53, %f52, 0f2F800000, 0f2F000000;
	mul.f32 	%f54, %f53, 0f40400000;
	cvt.rzi.s32.f32 	%r655, %f54;
	setp.eq.s32 	%p67, %r655, 2;
	@%p67 bra 	$L__BB0_132;
	setp.eq.s32 	%p68, %r655, 1;
	@%p68 bra 	$L__BB0_131;
	setp.ne.s32 	%p69, %r655, 0;
	@%p69 bra 	$L__BB0_133;
	add.s32 	%r1057, %r1057, 1;
	st.local.u32 	[%rd3+80], %r1057;
	bra.uni 	$L__BB0_133;
$L__BB0_131:
	add.s32 	%r1058, %r1058, 1;
	st.local.u32 	[%rd2+80], %r1058;
	bra.uni 	$L__BB0_133;
$L__BB0_132:
	add.s32 	%r1059, %r1059, 1;
	st.local.u32 	[%rd1+80], %r1059;
$L__BB0_133:
	st.local.u32 	[%rd1+56], %r1059;
	st.local.u32 	[%rd2+56], %r1058;
	st.local.u32 	[%rd3+56], %r1057;
	shr.u32 	%r665, %r272, 2;
	xor.b32  	%r666, %r665, %r272;
	shl.b32 	%r667, %r300, 4;
	shl.b32 	%r668, %r666, 1;
	xor.b32  	%r669, %r668, %r667;
	xor.b32  	%r670, %r669, %r666;
	xor.b32  	%r307, %r670, %r300;
	add.s32 	%r671, %r2, %r307;
	add.s32 	%r672, %r671, 5798992;
	cvt.rn.f32.u32 	%f55, %r672;
	fma.rn.f32 	%f56, %f55, 0f2F800000, 0f2F000000;
	mul.f32 	%f57, %f56, 0f40400000;
	cvt.rzi.s32.f32 	%r664, %f57;
	setp.eq.s32 	%p70, %r664, 2;
	@%p70 bra 	$L__BB0_138;
	setp.eq.s32 	%p71, %r664, 1;
	@%p71 bra 	$L__BB0_137;
	setp.ne.s32 	%p72, %r664, 0;
	@%p72 bra 	$L__BB0_139;
	add.s32 	%r1057, %r1057, 1;
	st.local.u32 	[%rd3+80], %r1057;
	bra.uni 	$L__BB0_139;
$L__BB0_137:
	add.s32 	%r1058, %r1058, 1;
	st.local.u32 	[%rd2+80], %r1058;
	bra.uni 	$L__BB0_139;
$L__BB0_138:
	add.s32 	%r1059, %r1059, 1;
	st.local.u32 	[%rd1+80], %r1059;
$L__BB0_139:
	st.local.u32 	[%rd1+60], %r1059;
	st.local.u32 	[%rd2+60], %r1058;
	st.local.u32 	[%rd3+60], %r1057;
	shr.u32 	%r674, %r279, 2;
	xor.b32  	%r675, %r674, %r279;
	shl.b32 	%r676, %r307, 4;
	shl.b32 	%r677, %r675, 1;
	xor.b32  	%r678, %r677, %r676;
	xor.b32  	%r679, %r678, %r675;
	xor.b32  	%r314, %r679, %r307;
	add.s32 	%r680, %r2, %r314;
	add.s32 	%r681, %r680, 6161429;
	cvt.rn.f32.u32 	%f58, %r681;
	fma.rn.f32 	%f59, %f58, 0f2F800000, 0f2F000000;
	mul.f32 	%f60, %f59, 0f40400000;
	cvt.rzi.s32.f32 	%r673, %f60;
	setp.eq.s32 	%p73, %r673, 2;
	@%p73 bra 	$L__BB0_144;
	setp.eq.s32 	%p74, %r673, 1;
	@%p74 bra 	$L__BB0_143;
	setp.ne.s32 	%p75, %r673, 0;
	@%p75 bra 	$L__BB0_145;
	add.s32 	%r1057, %r1057, 1;
	st.local.u32 	[%rd3+80], %r1057;
	bra.uni 	$L__BB0_145;
$L__BB0_143:
	add.s32 	%r1058, %r1058, 1;
	st.local.u32 	[%rd2+80], %r1058;
	bra.uni 	$L__BB0_145;
$L__BB0_144:
	add.s32 	%r1059, %r1059, 1;
	st.local.u32 	[%rd1+80], %r1059;
$L__BB0_145:
	st.local.u32 	[%rd1+64], %r1059;
	st.local.u32 	[%rd2+64], %r1058;
	st.local.u32 	[%rd3+64], %r1057;
	shr.u32 	%r683, %r286, 2;
	xor.b32  	%r684, %r683, %r286;
	shl.b32 	%r685, %r314, 4;
	shl.b32 	%r686, %r684, 1;
	xor.b32  	%r687, %r686, %r685;
	xor.b32  	%r688, %r687, %r684;
	xor.b32  	%r321, %r688, %r314;
	add.s32 	%r689, %r2, %r321;
	add.s32 	%r690, %r689, 6523866;
	cvt.rn.f32.u32 	%f61, %r690;
	fma.rn.f32 	%f62, %f61, 0f2F800000, 0f2F000000;
	mul.f32 	%f63, %f62, 0f40400000;
	cvt.rzi.s32.f32 	%r682, %f63;
	setp.eq.s32 	%p76, %r682, 2;
	@%p76 bra 	$L__BB0_150;
	setp.eq.s32 	%p77, %r682, 1;
	@%p77 bra 	$L__BB0_149;
	setp.ne.s32 	%p78, %r682, 0;
	@%p78 bra 	$L__BB0_151;
	add.s32 	%r1057, %r1057, 1;
	st.local.u32 	[%rd3+80], %r1057;
	bra.uni 	$L__BB0_151;
$L__BB0_149:
	add.s32 	%r1058, %r1058, 1;
	st.local.u32 	[%rd2+80], %r1058;
	bra.uni 	$L__BB0_151;
$L__BB0_150:
	add.s32 	%r1059, %r1059, 1;
	st.local.u32 	[%rd1+80], %r1059;
$L__BB0_151:
	st.local.u32 	[%rd1+68], %r1059;
	st.local.u32 	[%rd2+68], %r1058;
	st.local.u32 	[%rd3+68], %r1057;
	shr.u32 	%r692, %r293, 2;
	xor.b32  	%r693, %r692, %r293;
	shl.b32 	%r694, %r321, 4;
	shl.b32 	%r695, %r693, 1;
	xor.b32  	%r696, %r695, %r694;
	xor.b32  	%r697, %r696, %r693;
	xor.b32  	%r328, %r697, %r321;
	add.s32 	%r698, %r2, %r328;
	add.s32 	%r699, %r698, 6886303;
	cvt.rn.f32.u32 	%f64, %r699;
	fma.rn.f32 	%f65, %f64, 0f2F800000, 0f2F000000;
	mul.f32 	%f66, %f65, 0f40400000;
	cvt.rzi.s32.f32 	%r691, %f66;
	setp.eq.s32 	%p79, %r691, 2;
	@%p79 bra 	$L__BB0_156;
	setp.eq.s32 	%p80, %r691, 1;
	@%p80 bra 	$L__BB0_155;
	setp.ne.s32 	%p81, %r691, 0;
	@%p81 bra 	$L__BB0_157;
	add.s32 	%r1057, %r1057, 1;
	st.local.u32 	[%rd3+80], %r1057;
	bra.uni 	$L__BB0_157;
$L__BB0_155:
	add.s32 	%r1058, %r1058, 1;
	st.local.u32 	[%rd2+80], %r1058;
	bra.uni 	$L__BB0_157;
$L__BB0_156:
	add.s32 	%r1059, %r1059, 1;
	st.local.u32 	[%rd1+80], %r1059;
$L__BB0_157:
	st.local.u32 	[%rd1+72], %r1059;
	st.local.u32 	[%rd2+72], %r1058;
	st.local.u32 	[%rd3+72], %r1057;
	shr.u32 	%r701, %r300, 2;
	xor.b32  	%r702, %r701, %r300;
	shl.b32 	%r703, %r328, 4;
	shl.b32 	%r704, %r702, 1;
	xor.b32  	%r705, %r704, %r703;
	xor.b32  	%r706, %r705, %r702;
	xor.b32  	%r335, %r706, %r328;
	add.s32 	%r707, %r2, %r335;
	add.s32 	%r708, %r707, 7248740;
	cvt.rn.f32.u32 	%f67, %r708;
	fma.rn.f32 	%f68, %f67, 0f2F800000, 0f2F000000;
	mul.f32 	%f69, %f68, 0f40400000;
	cvt.rzi.s32.f32 	%r700, %f69;
	setp.eq.s32 	%p82, %r700, 2;
	@%p82 bra 	$L__BB0_162;
	setp.eq.s32 	%p83, %r700, 1;
	@%p83 bra 	$L__BB0_161;
	setp.ne.s32 	%p84, %r700, 0;
	@%p84 bra 	$L__BB0_163;
	add.s32 	%r1057, %r1057, 1;
	st.local.u32 	[%rd3+80], %r1057;
	bra.uni 	$L__BB0_163;
$L__BB0_161:
	add.s32 	%r1058, %r1058, 1;
	st.local.u32 	[%rd2+80], %r1058;
	bra.uni 	$L__BB0_163;
$L__BB0_162:
	add.s32 	%r1059, %r1059, 1;
	st.local.u32 	[%rd1+80], %r1059;
$L__BB0_163:
	st.local.u32 	[%rd1+76], %r1059;
	st.local.u32 	[%rd2+76], %r1058;
	st.local.u32 	[%rd3+76], %r1057;
	shr.u32 	%r710, %r307, 2;
	xor.b32  	%r711, %r710, %r307;
	shl.b32 	%r712, %r335, 4;
	shl.b32 	%r713, %r711, 1;
	xor.b32  	%r714, %r713, %r712;
	xor.b32  	%r715, %r714, %r711;
	xor.b32  	%r342, %r715, %r335;
	add.s32 	%r716, %r342, %r204;
	cvt.rn.f32.u32 	%f70, %r716;
	fma.rn.f32 	%f71, %f70, 0f2F800000, 0f2F000000;
	mul.f32 	%f72, %f71, 0f40400000;
	cvt.rzi.s32.f32 	%r709, %f72;
	setp.eq.s32 	%p85, %r709, 2;
	@%p85 bra 	$L__BB0_168;
	setp.eq.s32 	%p86, %r709, 1;
	@%p86 bra 	$L__BB0_167;
	setp.ne.s32 	%p87, %r709, 0;
	@%p87 bra 	$L__BB0_169;
	add.s32 	%r717, %r1057, 1;
	st.local.u32 	[%rd3+80], %r717;
	bra.uni 	$L__BB0_169;
$L__BB0_167:
	add.s32 	%r718, %r1058, 1;
	st.local.u32 	[%rd2+80], %r718;
	bra.uni 	$L__BB0_169;
$L__BB0_168:
	add.s32 	%r719, %r1059, 1;
	st.local.u32 	[%rd1+80], %r719;
$L__BB0_169:
	st.global.v2.u32 	[%rd5+8], {%r321, %r328};
	st.global.v2.u32 	[%rd5+16], {%r335, %r342};
	st.global.v2.u32 	[%rd5], {%r204, %r314};
	mov.f32 	%f479, 0f00000000;
	mov.b32 	%r1114, 0;
	mov.u32 	%r1115, %r1114;
	mov.f32 	%f480, %f479;
	mov.f32 	%f481, %f479;
$L__BB0_170:
	ld.param.u64 	%rd83, [_Z14cudarandomwalkP7PolymerP17curandStateXORWOWm_param_1];
	cvta.to.global.u64 	%rd32, %rd83;
	mov.u32 	%r722, %ntid.x;
	mov.u32 	%r723, %ctaid.x;
	mov.u32 	%r724, %tid.x;
	mad.lo.s32 	%r725, %r722, %r723, %r724;
	mul.wide.s32 	%rd33, %r725, 48;
	add.s64 	%rd11, %rd32, %rd33;
	ld.global.v2.u32 	{%r726, %r1122}, [%rd11];
	ld.global.v2.u32 	{%r1121, %r1120}, [%rd11+8];
	ld.global.v2.u32 	{%r1119, %r1118}, [%rd11+16];
	add.s32 	%r1117, %r726, 1449748;
	mov.b32 	%r1116, 724874;
$L__BB0_171:
	mov.u32 	%r357, %r1122;
	mov.u32 	%r356, %r1121;
	mov.u32 	%r355, %r1120;
	mov.u32 	%r354, %r1119;
	mov.u32 	%r1122, %r1118;
	shr.u32 	%r727, %r357, 2;
	xor.b32  	%r728, %r727, %r357;
	shl.b32 	%r729, %r1122, 4;
	shl.b32 	%r730, %r728, 1;
	xor.b32  	%r731, %r730, %r729;
	xor.b32  	%r732, %r731, %r728;
	xor.b32  	%r1121, %r732, %r1122;
	add.s32 	%r733, %r1117, %r1121;
	add.s32 	%r734, %r733, -1087311;
	cvt.rn.f32.u32 	%f74, %r734;
	fma.rn.f32 	%f75, %f74, 0f2F800000, 0f2F000000;
	mul.f32 	%f76, %f75, 0f41A80000;
	cvt.rzi.s32.f32 	%r359, %f76;
	shr.u32 	%r735, %r356, 2;
	xor.b32  	%r736, %r735, %r356;
	shl.b32 	%r737, %r1121, 4;
	shl.b32 	%r738, %r736, 1;
	xor.b32  	%r739, %r738, %r737;
	xor.b32  	%r740, %r739, %r736;
	xor.b32  	%r1120, %r740, %r1121;
	add.s32 	%r741, %r1117, %r1120;
	add.s32 	%r742, %r741, -724874;
	cvt.rn.f32.u32 	%f77, %r742;
	fma.rn.f32 	%f78, %f77, 0f2F800000, 0f2F000000;
	mul.f32 	%f79, %f78, 0f40C00000;
	cvt.rzi.s32.f32 	%r361, %f79;
	add.s32 	%r362, %r359, 1;
	add.s32 	%r363, %r359, -1;
	setp.eq.s32 	%p88, %r359, 20;
	@%p88 bra 	$L__BB0_185;
	setp.ne.s32 	%p89, %r359, 0;
	@%p89 bra 	$L__BB0_197;
	mul.wide.u32 	%rd38, %r362, 4;
	add.s64 	%rd39, %rd1, %rd38;
	ld.local.u32 	%r364, [%rd39];
	st.local.u32 	[%rd1], %r364;
	add.s64 	%rd40, %rd2, %rd38;
	ld.local.u32 	%r365, [%rd40];
	st.local.u32 	[%rd2], %r365;
	add.s64 	%rd41, %rd3, %rd38;
	ld.local.u32 	%r366, [%rd41];
	st.local.u32 	[%rd3], %r366;
	setp.gt.s32 	%p96, %r361, 1;
	@%p96 bra 	$L__BB0_177;
	setp.eq.s32 	%p100, %r361, 0;
	@%p100 bra 	$L__BB0_181;
	setp.eq.s32 	%p101, %r361, 1;
	@%p101 bra 	$L__BB0_176;
	bra.uni 	$L__BB0_184;
$L__BB0_176:
	add.s32 	%r752, %r364, 1;
	st.local.u32 	[%rd1], %r752;
	bra.uni 	$L__BB0_213;
$L__BB0_177:
	setp.eq.s32 	%p97, %r361, 2;
	@%p97 bra 	$L__BB0_182;
	setp.eq.s32 	%p98, %r361, 3;
	@%p98 bra 	$L__BB0_183;
	setp.eq.s32 	%p99, %r361, 4;
	@%p99 bra 	$L__BB0_180;
	bra.uni 	$L__BB0_184;
$L__BB0_180:
	add.s32 	%r749, %r366, -1;
	st.local.u32 	[%rd3], %r749;
	bra.uni 	$L__BB0_213;
$L__BB0_181:
	add.s32 	%r753, %r364, -1;
	st.local.u32 	[%rd1], %r753;
	bra.uni 	$L__BB0_213;
$L__BB0_182:
	add.s32 	%r751, %r365, -1;
	st.local.u32 	[%rd2], %r751;
	bra.uni 	$L__BB0_213;
$L__BB0_183:
	add.s32 	%r750, %r365, 1;
	st.local.u32 	[%rd2], %r750;
	bra.uni 	$L__BB0_213;
$L__BB0_184:
	add.s32 	%r754, %r366, 1;
	st.local.u32 	[%rd3], %r754;
	bra.uni 	$L__BB0_213;
$L__BB0_185:
	mul.wide.u32 	%rd34, %r363, 4;
	add.s64 	%rd35, %rd1, %rd34;
	ld.local.u32 	%r367, [%rd35];
	st.local.u32 	[%rd1+80], %r367;
	add.s64 	%rd36, %rd2, %rd34;
	ld.local.u32 	%r368, [%rd36];
	st.local.u32 	[%rd2+80], %r368;
	add.s64 	%rd37, %rd3, %rd34;
	ld.local.u32 	%r369, [%rd37];
	st.local.u32 	[%rd3+80], %r369;
	setp.gt.s32 	%p90, %r361, 1;
	@%p90 bra 	$L__BB0_189;
	setp.eq.s32 	%p94, %r361, 0;
	@%p94 bra 	$L__BB0_193;
	setp.eq.s32 	%p95, %r361, 1;
	@%p95 bra 	$L__BB0_188;
	bra.uni 	$L__BB0_196;
$L__BB0_188:
	add.s32 	%r746, %r367, 1;
	st.local.u32 	[%rd1+80], %r746;
	bra.uni 	$L__BB0_213;
$L__BB0_189:
	setp.eq.s32 	%p91, %r361, 2;
	@%p91 bra 	$L__BB0_194;
	setp.eq.s32 	%p92, %r361, 3;
	@%p92 bra 	$L__BB0_195;
	setp.eq.s32 	%p93, %r361, 4;
	@%p93 bra 	$L__BB0_192;
	bra.uni 	$L__BB0_196;
$L__BB0_192:
	add.s32 	%r743, %r369, -1;
	st.local.u32 	[%rd3+80], %r743;
	bra.uni 	$L__BB0_213;
$L__BB0_193:
	add.s32 	%r747, %r367, -1;
	st.local.u32 	[%rd1+80], %r747;
	bra.uni 	$L__BB0_213;
$L__BB0_194:
	add.s32 	%r745, %r368, -1;
	st.local.u32 	[%rd2+80], %r745;
	bra.uni 	$L__BB0_213;
$L__BB0_195:
	add.s32 	%r744, %r368, 1;
	st.local.u32 	[%rd2+80], %r744;
	bra.uni 	$L__BB0_213;
$L__BB0_196:
	add.s32 	%r748, %r369, 1;
	st.local.u32 	[%rd3+80], %r748;
	bra.uni 	$L__BB0_213;
$L__BB0_197:
	setp.gt.u32 	%p102, %r363, 18;
	@%p102 bra 	$L__BB0_213;
	mul.wide.u32 	%rd42, %r363, 4;
	add.s64 	%rd43, %rd1, %rd42;
	ld.local.u32 	%r370, [%rd43];
	mul.wide.u32 	%rd44, %r362, 4;
	add.s64 	%rd45, %rd1, %rd44;
	ld.local.u32 	%r755, [%rd45];
	setp.ne.s32 	%p103, %r370, %r755;
	@%p103 bra 	$L__BB0_213;
	add.s64 	%rd47, %rd2, %rd42;
	ld.local.u32 	%r371, [%rd47];
	add.s64 	%rd49, %rd2, %rd44;
	ld.local.u32 	%r756, [%rd49];
	setp.ne.s32 	%p104, %r371, %r756;
	@%p104 bra 	$L__BB0_213;
	add.s64 	%rd51, %rd3, %rd42;
	ld.local.u32 	%r372, [%rd51];
	add.s64 	%rd53, %rd3, %rd44;
	ld.local.u32 	%r757, [%rd53];
	setp.ne.s32 	%p105, %r372, %r757;
	@%p105 bra 	$L__BB0_213;
	mul.wide.u32 	%rd54, %r359, 4;
	add.s64 	%rd12, %rd1, %rd54;
	st.local.u32 	[%rd12], %r370;
	add.s64 	%rd13, %rd2, %rd54;
	st.local.u32 	[%rd13], %r371;
	add.s64 	%rd14, %rd3, %rd54;
	st.local.u32 	[%rd14], %r372;
	setp.gt.s32 	%p106, %r361, 1;
	@%p106 bra 	$L__BB0_205;
	setp.eq.s32 	%p110, %r361, 0;
	@%p110 bra 	$L__BB0_209;
	setp.eq.s32 	%p111, %r361, 1;
	@%p111 bra 	$L__BB0_204;
	bra.uni 	$L__BB0_212;
$L__BB0_204:
	add.s32 	%r761, %r370, 1;
	st.local.u32 	[%rd12], %r761;
	bra.uni 	$L__BB0_213;
$L__BB0_205:
	setp.eq.s32 	%p107, %r361, 2;
	@%p107 bra 	$L__BB0_210;
	setp.eq.s32 	%p108, %r361, 3;
	@%p108 bra 	$L__BB0_211;
	setp.eq.s32 	%p109, %r361, 4;
	@%p109 bra 	$L__BB0_208;
	bra.uni 	$L__BB0_212;
$L__BB0_208:
	add.s32 	%r758, %r372, -1;
	st.local.u32 	[%rd14], %r758;
	bra.uni 	$L__BB0_213;
$L__BB0_209:
	add.s32 	%r762, %r370, -1;
	st.local.u32 	[%rd12], %r762;
	bra.uni 	$L__BB0_213;
$L__BB0_210:
	add.s32 	%r760, %r371, -1;
	st.local.u32 	[%rd13], %r760;
	bra.uni 	$L__BB0_213;
$L__BB0_211:
	add.s32 	%r759, %r371, 1;
	st.local.u32 	[%rd13], %r759;
	bra.uni 	$L__BB0_213;
$L__BB0_212:
	add.s32 	%r763, %r372, 1;
	st.local.u32 	[%rd14], %r763;
$L__BB0_213:
	setp.eq.s32 	%p112, %r1116, 15222354;
	@%p112 bra 	$L__BB0_257;
	shr.u32 	%r764, %r355, 2;
	xor.b32  	%r765, %r764, %r355;
	shl.b32 	%r766, %r1120, 4;
	shl.b32 	%r767, %r765, 1;
	xor.b32  	%r768, %r767, %r766;
	xor.b32  	%r769, %r768, %r765;
	xor.b32  	%r1119, %r769, %r1120;
	add.s32 	%r770, %r1117, %r1119;
	add.s32 	%r771, %r770, -362437;
	cvt.rn.f32.u32 	%f80, %r771;
	fma.rn.f32 	%f81, %f80, 0f2F800000, 0f2F000000;
	mul.f32 	%f82, %f81, 0f41A80000;
	cvt.rzi.s32.f32 	%r374, %f82;
	shr.u32 	%r772, %r354, 2;
	xor.b32  	%r773, %r772, %r354;
	shl.b32 	%r774, %r1119, 4;
	shl.b32 	%r775, %r773, 1;
	xor.b32  	%r776, %r775, %r774;
	xor.b32  	%r777, %r776, %r773;
	xor.b32  	%r1118, %r777, %r1119;
	add.s32 	%r778, %r1117, %r1118;
	cvt.rn.f32.u32 	%f83, %r778;
	fma.rn.f32 	%f84, %f83, 0f2F800000, 0f2F000000;
	mul.f32 	%f85, %f84, 0f40C00000;
	cvt.rzi.s32.f32 	%r376, %f85;
	add.s32 	%r377, %r374, 1;
	add.s32 	%r378, %r374, -1;
	setp.eq.s32 	%p113, %r374, 0;
	@%p113 bra 	$L__BB0_228;
	setp.ne.s32 	%p114, %r374, 20;
	@%p114 bra 	$L__BB0_240;
	mul.wide.u32 	%rd55, %r378, 4;
	add.s64 	%rd56, %rd1, %rd55;
	ld.local.u32 	%r379, [%rd56];
	st.local.u32 	[%rd1+80], %r379;
	add.s64 	%rd57, %rd2, %rd55;
	ld.local.u32 	%r380, [%rd57];
	st.local.u32 	[%rd2+80], %r380;
	add.s64 	%rd58, %rd3, %rd55;
	ld.local.u32 	%r381, [%rd58];
	st.local.u32 	[%rd3+80], %r381;
	setp.gt.s32 	%p115, %r376, 1;
	@%p115 bra 	$L__BB0_220;
	setp.eq.s32 	%p119, %r376, 0;
	@%p119 bra 	$L__BB0_226;
	setp.eq.s32 	%p120, %r376, 1;
	@%p120 bra 	$L__BB0_219;
	bra.uni 	$L__BB0_227;
$L__BB0_219:
	add.s32 	%r782, %r379, 1;
	st.local.u32 	[%rd1+80], %r782;
	bra.uni 	$L__BB0_256;
$L__BB0_220:
	setp.eq.s32 	%p116, %r376, 2;
	@%p116 bra 	$L__BB0_225;
	setp.eq.s32 	%p117, %r376, 3;
	@%p117 bra 	$L__BB0_224;
	setp.ne.s32 	%p118, %r376, 4;
	@%p118 bra 	$L__BB0_227;
	add.s32 	%r779, %r381, -1;
	st.local.u32 	[%rd3+80], %r779;
	bra.uni 	$L__BB0_256;
$L__BB0_224:
	add.s32 	%r780, %r380, 1;
	st.local.u32 	[%rd2+80], %r780;
	bra.uni 	$L__BB0_256;
$L__BB0_225:
	add.s32 	%r781, %r380, -1;
	st.local.u32 	[%rd2+80], %r781;
	bra.uni 	$L__BB0_256;
$L__BB0_226:
	add.s32 	%r783, %r379, -1;
	st.local.u32 	[%rd1+80], %r783;
	bra.uni 	$L__BB0_256;
$L__BB0_227:
	add.s32 	%r784, %r381, 1;
	st.local.u32 	[%rd3+80], %r784;
	bra.uni 	$L__BB0_256;
$L__BB0_228:
	mul.wide.u32 	%rd59, %r377, 4;
	add.s64 	%rd60, %rd1, %rd59;
	ld.local.u32 	%r382, [%rd60];
	st.local.u32 	[%rd1], %r382;
	add.s64 	%rd61, %rd2, %rd59;
	ld.local.u32 	%r383, [%rd61];
	st.local.u32 	[%rd2], %r383;
	add.s64 	%rd62, %rd3, %rd59;
	ld.local.u32 	%r384, [%rd62];
	st.local.u32 	[%rd3], %r384;
	setp.gt.s32 	%p121, %r376, 1;
	@%p121 bra 	$L__BB0_232;
	setp.eq.s32 	%p125, %r376, 0;
	@%p125 bra 	$L__BB0_238;
	setp.eq.s32 	%p126, %r376, 1;
	@%p126 bra 	$L__BB0_231;
	bra.uni 	$L__BB0_239;
$L__BB0_231:
	add.s32 	%r788, %r382, 1;
	st.local.u32 	[%rd1], %r788;
	bra.uni 	$L__BB0_256;
$L__BB0_232:
	setp.eq.s32 	%p122, %r376, 2;
	@%p122 bra 	$L__BB0_237;
	setp.eq.s32 	%p123, %r376, 3;
	@%p123 bra 	$L__BB0_236;
	setp.ne.s32 	%p124, %r376, 4;
	@%p124 bra 	$L__BB0_239;
	add.s32 	%r785, %r384, -1;
	st.local.u32 	[%rd3], %r785;
	bra.uni 	$L__BB0_256;
$L__BB0_236:
	add.s32 	%r786, %r383, 1;
	st.local.u32 	[%rd2], %r786;
	bra.uni 	$L__BB0_256;
$L__BB0_237:
	add.s32 	%r787, %r383, -1;
	st.local.u32 	[%rd2], %r787;
	bra.uni 	$L__BB0_256;
$L__BB0_238:
	add.s32 	%r789, %r382, -1;
	st.local.u32 	[%rd1], %r789;
	bra.uni 	$L__BB0_256;
$L__BB0_239:
	add.s32 	%r790, %r384, 1;
	st.local.u32 	[%rd3], %r790;
	bra.uni 	$L__BB0_256;
$L__BB0_240:
	setp.gt.u32 	%p127, %r378, 18;
	@%p127 bra 	$L__BB0_256;
	mul.wide.u32 	%rd63, %r378, 4;
	add.s64 	%rd64, %rd1, %rd63;
	ld.local.u32 	%r385, [%rd64];
	mul.wide.u32 	%rd65, %r377, 4;
	add.s64 	%rd66, %rd1, %rd65;
	ld.local.u32 	%r791, [%rd66];
	setp.ne.s32 	%p128, %r385, %r791;
	@%p128 bra 	$L__BB0_256;
	add.s64 	%rd68, %rd2, %rd63;
	ld.local.u32 	%r386, [%rd68];
	add.s64 	%rd70, %rd2, %rd65;
	ld.local.u32 	%r792, [%rd70];
	setp.ne.s32 	%p129, %r386, %r792;
	@%p129 bra 	$L__BB0_256;
	add.s64 	%rd72, %rd3, %rd63;
	ld.local.u32 	%r387, [%rd72];
	add.s64 	%rd74, %rd3, %rd65;
	ld.local.u32 	%r793, [%rd74];
	setp.ne.s32 	%p130, %r387, %r793;
	@%p130 bra 	$L__BB0_256;
	mul.wide.u32 	%rd75, %r374, 4;
	add.s64 	%rd15, %rd1, %rd75;
	st.local.u32 	[%rd15], %r385;
	add.s64 	%rd16, %rd2, %rd75;
	st.local.u32 	[%rd16], %r386;
	add.s64 	%rd17, %rd3, %rd75;
	st.local.u32 	[%rd17], %r387;
	setp.gt.s32 	%p131, %r376, 1;
	@%p131 bra 	$L__BB0_248;
	setp.eq.s32 	%p135, %r376, 0;
	@%p135 bra 	$L__BB0_254;
	setp.eq.s32 	%p136, %r376, 1;
	@%p136 bra 	$L__BB0_247;
	bra.uni 	$L__BB0_255;
$L__BB0_247:
	add.s32 	%r797, %r385, 1;
	st.local.u32 	[%rd15], %r797;
	bra.uni 	$L__BB0_256;
$L__BB0_248:
	setp.eq.s32 	%p132, %r376, 2;
	@%p132 bra 	$L__BB0_253;
	setp.eq.s32 	%p133, %r376, 3;
	@%p133 bra 	$L__BB0_252;
	setp.ne.s32 	%p134, %r376, 4;
	@%p134 bra 	$L__BB0_255;
	add.s32 	%r794, %r387, -1;
	st.local.u32 	[%rd17], %r794;
	bra.uni 	$L__BB0_256;
$L__BB0_252:
	add.s32 	%r795, %r386, 1;
	st.local.u32 	[%rd16], %r795;
	bra.uni 	$L__BB0_256;
$L__BB0_253:
	add.s32 	%r796, %r386, -1;
	st.local.u32 	[%rd16], %r796;
	bra.uni 	$L__BB0_256;
$L__BB0_254:
	add.s32 	%r798, %r385, -1;
	st.local.u32 	[%rd15], %r798;
	bra.uni 	$L__BB0_256;
$L__BB0_255:
	add.s32 	%r799, %r387, 1;
	st.local.u32 	[%rd17], %r799;
$L__BB0_256:
	add.s32 	%r1117, %r1117, 1449748;
	add.s32 	%r1116, %r1116, 1449748;
	bra.uni 	$L__BB0_171;
$L__BB0_257:
	st.global.v2.u32 	[%rd11+8], {%r354, %r1122};
	st.global.v2.u32 	[%rd11+16], {%r1121, %r1120};
	add.s32 	%r800, %r1117, -724874;
	st.global.v2.u32 	[%rd11], {%r800, %r355};
	setp.ne.s32 	%p137, %r1114, 80000;
	@%p137 bra 	$L__BB0_259;
	ld.local.u32 	%r801, [%rd1];
	cvt.rn.f32.s32 	%f86, %r801;
	add.f32 	%f87, %f481, %f86;
	ld.local.u32 	%r802, [%rd2];
	cvt.rn.f32.s32 	%f88, %r802;
	add.f32 	%f89, %f480, %f88;
	ld.local.u32 	%r803, [%rd3];
	cvt.rn.f32.s32 	%f90, %r803;
	add.f32 	%f91, %f479, %f90;
	ld.local.u32 	%r804, [%rd1+4];
	cvt.rn.f32.s32 	%f92, %r804;
	add.f32 	%f93, %f87, %f92;
	ld.local.u32 	%r805, [%rd2+4];
	cvt.rn.f32.s32 	%f94, %r805;
	add.f32 	%f95, %f89, %f94;
	ld.local.u32 	%r806, [%rd3+4];
	cvt.rn.f32.s32 	%f96, %r806;
	add.f32 	%f97, %f91, %f96;
	ld.local.u32 	%r807, [%rd1+8];
	cvt.rn.f32.s32 	%f98, %r807;
	add.f32 	%f99, %f93, %f98;
	ld.local.u32 	%r808, [%rd2+8];
	cvt.rn.f32.s32 	%f100, %r808;
	add.f32 	%f101, %f95, %f100;
	ld.local.u32 	%r809, [%rd3+8];
	cvt.rn.f32.s32 	%f102, %r809;
	add.f32 	%f103, %f97, %f102;
	ld.local.u32 	%r810, [%rd1+12];
	cvt.rn.f32.s32 	%f104, %r810;
	add.f32 	%f105, %f99, %f104;
	ld.local.u32 	%r811, [%rd2+12];
	cvt.rn.f32.s32 	%f106, %r811;
	add.f32 	%f107, %f101, %f106;
	ld.local.u32 	%r812, [%rd3+12];
	cvt.rn.f32.s32 	%f108, %r812;
	add.f32 	%f109, %f103, %f108;
	ld.local.u32 	%r813, [%rd1+16];
	cvt.rn.f32.s32 	%f110, %r813;
	add.f32 	%f111, %f105, %f110;
	ld.local.u32 	%r814, [%rd2+16];
	cvt.rn.f32.s32 	%f112, %r814;
	add.f32 	%f113, %f107, %f112;
	ld.local.u32 	%r815, [%rd3+16];
	cvt.rn.f32.s32 	%f114, %r815;
	add.f32 	%f115, %f109, %f114;
	ld.local.u32 	%r816, [%rd1+20];
	cvt.rn.f32.s32 	%f116, %r816;
	add.f32 	%f117, %f111, %f116;
	ld.local.u32 	%r817, [%rd2+20];
	cvt.rn.f32.s32 	%f118, %r817;
	add.f32 	%f119, %f113, %f118;
	ld.local.u32 	%r818, [%rd3+20];
	cvt.rn.f32.s32 	%f120, %r818;
	add.f32 	%f121, %f115, %f120;
	ld.local.u32 	%r819, [%rd1+24];
	cvt.rn.f32.s32 	%f122, %r819;
	add.f32 	%f123, %f117, %f122;
	ld.local.u32 	%r820, [%rd2+24];
	cvt.rn.f32.s32 	%f124, %r820;
	add.f32 	%f125, %f119, %f124;
	ld.local.u32 	%r821, [%rd3+24];
	cvt.rn.f32.s32 	%f126, %r821;
	add.f32 	%f127, %f121, %f126;
	ld.local.u32 	%r822, [%rd1+28];
	cvt.rn.f32.s32 	%f128, %r822;
	add.f32 	%f129, %f123, %f128;
	ld.local.u32 	%r823, [%rd2+28];
	cvt.rn.f32.s32 	%f130, %r823;
	add.f32 	%f131, %f125, %f130;
	ld.local.u32 	%r824, [%rd3+28];
	cvt.rn.f32.s32 	%f132, %r824;
	add.f32 	%f133, %f127, %f132;
	ld.local.u32 	%r825, [%rd1+32];
	cvt.rn.f32.s32 	%f134, %r825;
	add.f32 	%f135, %f129, %f134;
	ld.local.u32 	%r826, [%rd2+32];
	cvt.rn.f32.s32 	%f136, %r826;
	add.f32 	%f137, %f131, %f136;
	ld.local.u32 	%r827, [%rd3+32];
	cvt.rn.f32.s32 	%f138, %r827;
	add.f32 	%f139, %f133, %f138;
	ld.local.u32 	%r828, [%rd1+36];
	cvt.rn.f32.s32 	%f140, %r828;
	add.f32 	%f141, %f135, %f140;
	ld.local.u32 	%r829, [%rd2+36];
	cvt.rn.f32.s32 	%f142, %r829;
	add.f32 	%f143, %f137, %f142;
	ld.local.u32 	%r830, [%rd3+36];
	cvt.rn.f32.s32 	%f144, %r830;
	add.f32 	%f145, %f139, %f144;
	ld.local.u32 	%r831, [%rd1+40];
	cvt.rn.f32.s32 	%f146, %r831;
	add.f32 	%f147, %f141, %f146;
	ld.local.u32 	%r832, [%rd2+40];
	cvt.rn.f32.s32 	%f148, %r832;
	add.f32 	%f149, %f143, %f148;
	ld.local.u32 	%r833, [%rd3+40];
	cvt.rn.f32.s32 	%f150, %r833;
	add.f32 	%f151, %f145, %f150;
	ld.local.u32 	%r834, [%rd1+44];
	cvt.rn.f32.s32 	%f152, %r834;
	add.f32 	%f153, %f147, %f152;
	ld.local.u32 	%r835, [%rd2+44];
	cvt.rn.f32.s32 	%f154, %r835;
	add.f32 	%f155, %f149, %f154;
	ld.local.u32 	%r836, [%rd3+44];
	cvt.rn.f32.s32 	%f156, %r836;
	add.f32 	%f157, %f151, %f156;
	ld.local.u32 	%r837, [%rd1+48];
	cvt.rn.f32.s32 	%f158, %r837;
	add.f32 	%f159, %f153, %f158;
	ld.local.u32 	%r838, [%rd2+48];
	cvt.rn.f32.s32 	%f160, %r838;
	add.f32 	%f161, %f155, %f160;
	ld.local.u32 	%r839, [%rd3+48];
	cvt.rn.f32.s32 	%f162, %r839;
	add.f32 	%f163, %f157, %f162;
	ld.local.u32 	%r840, [%rd1+52];
	cvt.rn.f32.s32 	%f164, %r840;
	add.f32 	%f165, %f159, %f164;
	ld.local.u32 	%r841, [%rd2+52];
	cvt.rn.f32.s32 	%f166, %r841;
	add.f32 	%f167, %f161, %f166;
	ld.local.u32 	%r842, [%rd3+52];
	cvt.rn.f32.s32 	%f168, %r842;
	add.f32 	%f169, %f163, %f168;
	ld.local.u32 	%r843, [%rd1+56];
	cvt.rn.f32.s32 	%f170, %r843;
	add.f32 	%f171, %f165, %f170;
	ld.local.u32 	%r844, [%rd2+56];
	cvt.rn.f32.s32 	%f172, %r844;
	add.f32 	%f173, %f167, %f172;
	ld.local.u32 	%r845, [%rd3+56];
	cvt.rn.f32.s32 	%f174, %r845;
	add.f32 	%f175, %f169, %f174;
	ld.local.u32 	%r846, [%rd1+60];
	cvt.rn.f32.s32 	%f176, %r846;
	add.f32 	%f177, %f171, %f176;
	ld.local.u32 	%r847, [%rd2+60];
	cvt.rn.f32.s32 	%f178, %r847;
	add.f32 	%f179, %f173, %f178;
	ld.local.u32 	%r848, [%rd3+60];
	cvt.rn.f32.s32 	%f180, %r848;
	add.f32 	%f181, %f175, %f180;
	ld.local.u32 	%r849, [%rd1+64];
	cvt.rn.f32.s32 	%f182, %r849;
	add.f32 	%f183, %f177, %f182;
	ld.local.u32 	%r850, [%rd2+64];
	cvt.rn.f32.s32 	%f184, %r850;
	add.f32 	%f185, %f179, %f184;
	ld.local.u32 	%r851, [%rd3+64];
	cvt.rn.f32.s32 	%f186, %r851;
	add.f32 	%f187, %f181, %f186;
	ld.local.u32 	%r852, [%rd1+68];
	cvt.rn.f32.s32 	%f188, %r852;
	add.f32 	%f189, %f183, %f188;
	ld.local.u32 	%r853, [%rd2+68];
	cvt.rn.f32.s32 	%f190, %r853;
	add.f32 	%f191, %f185, %f190;
	ld.local.u32 	%r854, [%rd3+68];
	cvt.rn.f32.s32 	%f192, %r854;
	add.f32 	%f193, %f187, %f192;
	ld.local.u32 	%r855, [%rd1+72];
	cvt.rn.f32.s32 	%f194, %r855;
	add.f32 	%f195, %f189, %f194;
	ld.local.u32 	%r856, [%rd2+72];
	cvt.rn.f32.s32 	%f196, %r856;
	add.f32 	%f197, %f191, %f196;
	ld.local.u32 	%r857, [%rd3+72];
	cvt.rn.f32.s32 	%f198, %r857;
	add.f32 	%f199, %f193, %f198;
	ld.local.u32 	%r858, [%rd1+76];
	cvt.rn.f32.s32 	%f200, %r858;
	add.f32 	%f201, %f195, %f200;
	ld.local.u32 	%r859, [%rd2+76];
	cvt.rn.f32.s32 	%f202, %r859;
	add.f32 	%f203, %f197, %f202;
	ld.local.u32 	%r860, [%rd3+76];
	cvt.rn.f32.s32 	%f204, %r860;
	add.f32 	%f205, %f199, %f204;
	ld.local.u32 	%r861, [%rd1+80];
	cvt.rn.f32.s32 	%f206, %r861;
	add.f32 	%f481, %f201, %f206;
	ld.local.u32 	%r862, [%rd2+80];
	cvt.rn.f32.s32 	%f207, %r862;
	add.f32 	%f480, %f203, %f207;
	ld.local.u32 	%r863, [%rd3+80];
	cvt.rn.f32.s32 	%f208, %r863;
	add.f32 	%f479, %f205, %f208;
$L__BB0_259:
	mul.lo.s32 	%r864, %r1114, -858993459;
	shf.l.wrap.b32 	%r865, %r864, %r864, 31;
	setp.lt.u32 	%p138, %r865, 429496730;
	add.s32 	%r866, %r1114, -80010;
	setp.lt.u32 	%p139, %r866, 7991;
	and.pred  	%p140, %p138, %p139;
	@%p140 bra 	$L__BB0_263;
	mul.lo.s32 	%r867, %r1114, 652835029;
	shf.l.wrap.b32 	%r868, %r867, %r867, 31;
	setp.lt.u32 	%p141, %r868, 17179870;
	add.s32 	%r869, %r1114, -88001;
	setp.lt.u32 	%p142, %r869, 32000;
	and.pred  	%p143, %p141, %p142;
	@%p143 bra 	$L__BB0_263;
	mul.lo.s32 	%r870, %r1114, 989560465;
	shf.l.wrap.b32 	%r871, %r870, %r870, 29;
	setp.lt.u32 	%p144, %r871, 858994;
	add.s32 	%r872, %r1114, -120001;
	setp.lt.u32 	%p145, %r872, 480000;
	and.pred  	%p146, %p144, %p145;
	@%p146 bra 	$L__BB0_263;
	mul.lo.s32 	%r873, %r1114, -1101802277;
	shf.l.wrap.b32 	%r874, %r873, %r873, 28;
	setp.gt.u32 	%p147, %r874, 143165;
	setp.lt.u32 	%p148, %r1114, 600001;
	or.pred  	%p149, %p147, %p148;
	@%p149 bra 	$L__BB0_264;
$L__BB0_263:
	ld.param.u64 	%rd81, [_Z14cudarandomwalkP7PolymerP17curandStateXORWOWm_param_0];
	ld.local.u32 	%r875, [%rd1+80];
	ld.local.u32 	%r876, [%rd1];
	sub.s32 	%r877, %r875, %r876;
	cvt.rn.f32.s32 	%f209, %r877;
	ld.local.u32 	%r878, [%rd2+80];
	ld.local.u32 	%r879, [%rd2];
	sub.s32 	%r880, %r878, %r879;
	cvt.rn.f32.s32 	%f210, %r880;
	ld.local.u32 	%r881, [%rd3+80];
	ld.local.u32 	%r882, [%rd3];
	sub.s32 	%r883, %r881, %r882;
	cvt.rn.f32.s32 	%f211, %r883;
	mul.f32 	%f212, %f210, %f210;
	fma.rn.f32 	%f213, %f209, %f209, %f212;
	fma.rn.f32 	%f214, %f211, %f211, %f213;
	sqrt.rn.f32 	%f215, %f214;
	cvt.rn.f32.s32 	%f216, %r876;
	cvt.rn.f32.s32 	%f217, %r879;
	cvt.rn.f32.s32 	%f218, %r882;
	ld.local.u32 	%r884, [%rd1+4];
	cvt.rn.f32.s32 	%f219, %r884;
	add.f32 	%f220, %f216, %f219;
	ld.local.u32 	%r885, [%rd2+4];
	cvt.rn.f32.s32 	%f221, %r885;
	add.f32 	%f222, %f217, %f221;
	ld.local.u32 	%r886, [%rd3+4];
	cvt.rn.f32.s32 	%f223, %r886;
	add.f32 	%f224, %f218, %f223;
	ld.local.u32 	%r887, [%rd1+8];
	cvt.rn.f32.s32 	%f225, %r887;
	add.f32 	%f226, %f220, %f225;
	ld.local.u32 	%r888, [%rd2+8];
	cvt.rn.f32.s32 	%f227, %r888;
	add.f32 	%f228, %f222, %f227;
	ld.local.u32 	%r889, [%rd3+8];
	cvt.rn.f32.s32 	%f229, %r889;
	add.f32 	%f230, %f224, %f229;
	ld.local.u32 	%r890, [%rd1+12];
	cvt.rn.f32.s32 	%f231, %r890;
	add.f32 	%f232, %f226, %f231;
	ld.local.u32 	%r891, [%rd2+12];
	cvt.rn.f32.s32 	%f233, %r891;
	add.f32 	%f234, %f228, %f233;
	ld.local.u32 	%r892, [%rd3+12];
	cvt.rn.f32.s32 	%f235, %r892;
	add.f32 	%f236, %f230, %f235;
	ld.local.u32 	%r893, [%rd1+16];
	cvt.rn.f32.s32 	%f237, %r893;
	add.f32 	%f238, %f232, %f237;
	ld.local.u32 	%r894, [%rd2+16];
	cvt.rn.f32.s32 	%f239, %r894;
	add.f32 	%f240, %f234, %f239;
	ld.local.u32 	%r895, [%rd3+16];
	cvt.rn.f32.s32 	%f241, %r895;
	add.f32 	%f242, %f236, %f241;
	ld.local.u32 	%r896, [%rd1+20];
	cvt.rn.f32.s32 	%f243, %r896;
	add.f32 	%f244, %f238, %f243;
	ld.local.u32 	%r897, [%rd2+20];
	cvt.rn.f32.s32 	%f245, %r897;
	add.f32 	%f246, %f240, %f245;
	ld.local.u32 	%r898, [%rd3+20];
	cvt.rn.f32.s32 	%f247, %r898;
	add.f32 	%f248, %f242, %f247;
	ld.local.u32 	%r899, [%rd1+24];
	cvt.rn.f32.s32 	%f249, %r899;
	add.f32 	%f250, %f244, %f249;
	ld.local.u32 	%r900, [%rd2+24];
	cvt.rn.f32.s32 	%f251, %r900;
	add.f32 	%f252, %f246, %f251;
	ld.local.u32 	%r901, [%rd3+24];
	cvt.rn.f32.s32 	%f253, %r901;
	add.f32 	%f254, %f248, %f253;
	ld.local.u32 	%r902, [%rd1+28];
	cvt.rn.f32.s32 	%f255, %r902;
	add.f32 	%f256, %f250, %f255;
	ld.local.u32 	%r903, [%rd2+28];
	cvt.rn.f32.s32 	%f257, %r903;
	add.f32 	%f258, %f252, %f257;
	ld.local.u32 	%r904, [%rd3+28];
	cvt.rn.f32.s32 	%f259, %r904;
	add.f32 	%f260, %f254, %f259;
	ld.local.u32 	%r905, [%rd1+32];
	cvt.rn.f32.s32 	%f261, %r905;
	add.f32 	%f262, %f256, %f261;
	ld.local.u32 	%r906, [%rd2+32];
	cvt.rn.f32.s32 	%f263, %r906;
	add.f32 	%f264, %f258, %f263;
	ld.local.u32 	%r907, [%rd3+32];
	cvt.rn.f32.s32 	%f265, %r907;
	add.f32 	%f266, %f260, %f265;
	ld.local.u32 	%r908, [%rd1+36];
	cvt.rn.f32.s32 	%f267, %r908;
	add.f32 	%f268, %f262, %f267;
	ld.local.u32 	%r909, [%rd2+36];
	cvt.rn.f32.s32 	%f269, %r909;
	add.f32 	%f270, %f264, %f269;
	ld.local.u32 	%r910, [%rd3+36];
	cvt.rn.f32.s32 	%f271, %r910;
	add.f32 	%f272, %f266, %f271;
	ld.local.u32 	%r911, [%rd1+40];
	cvt.rn.f32.s32 	%f273, %r911;
	add.f32 	%f274, %f268, %f273;
	ld.local.u32 	%r912, [%rd2+40];
	cvt.rn.f32.s32 	%f275, %r912;
	add.f32 	%f276, %f270, %f275;
	ld.local.u32 	%r913, [%rd3+40];
	cvt.rn.f32.s32 	%f277, %r913;
	add.f32 	%f278, %f272, %f277;
	ld.local.u32 	%r914, [%rd1+44];
	cvt.rn.f32.s32 	%f279, %r914;
	add.f32 	%f280, %f274, %f279;
	ld.local.u32 	%r915, [%rd2+44];
	cvt.rn.f32.s32 	%f281, %r915;
	add.f32 	%f282, %f276, %f281;
	ld.local.u32 	%r916, [%rd3+44];
	cvt.rn.f32.s32 	%f283, %r916;
	add.f32 	%f284, %f278, %f283;
	ld.local.u32 	%r917, [%rd1+48];
	cvt.rn.f32.s32 	%f285, %r917;
	add.f32 	%f286, %f280, %f285;
	ld.local.u32 	%r918, [%rd2+48];
	cvt.rn.f32.s32 	%f287, %r918;
	add.f32 	%f288, %f282, %f287;
	ld.local.u32 	%r919, [%rd3+48];
	cvt.rn.f32.s32 	%f289, %r919;
	add.f32 	%f290, %f284, %f289;
	ld.local.u32 	%r920, [%rd1+52];
	cvt.rn.f32.s32 	%f291, %r920;
	add.f32 	%f292, %f286, %f291;
	ld.local.u32 	%r921, [%rd2+52];
	cvt.rn.f32.s32 	%f293, %r921;
	add.f32 	%f294, %f288, %f293;
	ld.local.u32 	%r922, [%rd3+52];
	cvt.rn.f32.s32 	%f295, %r922;
	add.f32 	%f296, %f290, %f295;
	ld.local.u32 	%r923, [%rd1+56];
	cvt.rn.f32.s32 	%f297, %r923;
	add.f32 	%f298, %f292, %f297;
	ld.local.u32 	%r924, [%rd2+56];
	cvt.rn.f32.s32 	%f299, %r924;
	add.f32 	%f300, %f294, %f299;
	ld.local.u32 	%r925, [%rd3+56];
	cvt.rn.f32.s32 	%f301, %r925;
	add.f32 	%f302, %f296, %f301;
	ld.local.u32 	%r926, [%rd1+60];
	cvt.rn.f32.s32 	%f303, %r926;
	add.f32 	%f304, %f298, %f303;
	ld.local.u32 	%r927, [%rd2+60];
	cvt.rn.f32.s32 	%f305, %r927;
	add.f32 	%f306, %f300, %f305;
	ld.local.u32 	%r928, [%rd3+60];
	cvt.rn.f32.s32 	%f307, %r928;
	add.f32 	%f308, %f302, %f307;
	ld.local.u32 	%r929, [%rd1+64];
	cvt.rn.f32.s32 	%f309, %r929;
	add.f32 	%f310, %f304, %f309;
	ld.local.u32 	%r930, [%rd2+64];
	cvt.rn.f32.s32 	%f311, %r930;
	add.f32 	%f312, %f306, %f311;
	ld.local.u32 	%r931, [%rd3+64];
	cvt.rn.f32.s32 	%f313, %r931;
	add.f32 	%f314, %f308, %f313;
	ld.local.u32 	%r932, [%rd1+68];
	cvt.rn.f32.s32 	%f315, %r932;
	add.f32 	%f316, %f310, %f315;
	ld.local.u32 	%r933, [%rd2+68];
	cvt.rn.f32.s32 	%f317, %r933;
	add.f32 	%f318, %f312, %f317;
	ld.local.u32 	%r934, [%rd3+68];
	cvt.rn.f32.s32 	%f319, %r934;
	add.f32 	%f320, %f314, %f319;
	ld.local.u32 	%r935, [%rd1+72];
	cvt.rn.f32.s32 	%f321, %r935;
	add.f32 	%f322, %f316, %f321;
	ld.local.u32 	%r936, [%rd2+72];
	cvt.rn.f32.s32 	%f323, %r936;
	add.f32 	%f324, %f318, %f323;
	ld.local.u32 	%r937, [%rd3+72];
	cvt.rn.f32.s32 	%f325, %r937;
	add.f32 	%f326, %f320, %f325;
	ld.local.u32 	%r938, [%rd1+76];
	cvt.rn.f32.s32 	%f327, %r938;
	add.f32 	%f328, %f322, %f327;
	ld.local.u32 	%r939, [%rd2+76];
	cvt.rn.f32.s32 	%f329, %r939;
	add.f32 	%f330, %f324, %f329;
	ld.local.u32 	%r940, [%rd3+76];
	cvt.rn.f32.s32 	%f331, %r940;
	add.f32 	%f332, %f326, %f331;
	cvt.rn.f32.s32 	%f333, %r875;
	add.f32 	%f334, %f328, %f333;
	cvt.rn.f32.s32 	%f335, %r878;
	add.f32 	%f336, %f330, %f335;
	cvt.rn.f32.s32 	%f337, %r881;
	add.f32 	%f338, %f332, %f337;
	div.rn.f32 	%f339, %f334, 0f41A80000;
	div.rn.f32 	%f340, %f336, 0f41A80000;
	div.rn.f32 	%f341, %f338, 0f41A80000;
	sub.f32 	%f342, %f216, %f339;
	sub.f32 	%f343, %f217, %f340;
	sub.f32 	%f344, %f218, %f341;
	fma.rn.f32 	%f345, %f342, %f342, 0f00000000;
	fma.rn.f32 	%f346, %f343, %f343, %f345;
	fma.rn.f32 	%f347, %f344, %f344, %f346;
	sub.f32 	%f348, %f219, %f339;
	sub.f32 	%f349, %f221, %f340;
	sub.f32 	%f350, %f223, %f341;
	fma.rn.f32 	%f351, %f348, %f348, %f347;
	fma.rn.f32 	%f352, %f349, %f349, %f351;
	fma.rn.f32 	%f353, %f350, %f350, %f352;
	sub.f32 	%f354, %f225, %f339;
	sub.f32 	%f355, %f227, %f340;
	sub.f32 	%f356, %f229, %f341;
	fma.rn.f32 	%f357, %f354, %f354, %f353;
	fma.rn.f32 	%f358, %f355, %f355, %f357;
	fma.rn.f32 	%f359, %f356, %f356, %f358;
	sub.f32 	%f360, %f231, %f339;
	sub.f32 	%f361, %f233, %f340;
	sub.f32 	%f362, %f235, %f341;
	fma.rn.f32 	%f363, %f360, %f360, %f359;
	fma.rn.f32 	%f364, %f361, %f361, %f363;
	fma.rn.f32 	%f365, %f362, %f362, %f364;
	sub.f32 	%f366, %f237, %f339;
	sub.f32 	%f367, %f239, %f340;
	sub.f32 	%f368, %f241, %f341;
	fma.rn.f32 	%f369, %f366, %f366, %f365;
	fma.rn.f32 	%f370, %f367, %f367, %f369;
	fma.rn.f32 	%f371, %f368, %f368, %f370;
	sub.f32 	%f372, %f243, %f339;
	sub.f32 	%f373, %f245, %f340;
	sub.f32 	%f374, %f247, %f341;
	fma.rn.f32 	%f375, %f372, %f372, %f371;
	fma.rn.f32 	%f376, %f373, %f373, %f375;
	fma.rn.f32 	%f377, %f374, %f374, %f376;
	sub.f32 	%f378, %f249, %f339;
	sub.f32 	%f379, %f251, %f340;
	sub.f32 	%f380, %f253, %f341;
	fma.rn.f32 	%f381, %f378, %f378, %f377;
	fma.rn.f32 	%f382, %f379, %f379, %f381;
	fma.rn.f32 	%f383, %f380, %f380, %f382;
	sub.f32 	%f384, %f255, %f339;
	sub.f32 	%f385, %f257, %f340;
	sub.f32 	%f386, %f259, %f341;
	fma.rn.f32 	%f387, %f384, %f384, %f383;
	fma.rn.f32 	%f388, %f385, %f385, %f387;
	fma.rn.f32 	%f389, %f386, %f386, %f388;
	sub.f32 	%f390, %f261, %f339;
	sub.f32 	%f391, %f263, %f340;
	sub.f32 	%f392, %f265, %f341;
	fma.rn.f32 	%f393, %f390, %f390, %f389;
	fma.rn.f32 	%f394, %f391, %f391, %f393;
	fma.rn.f32 	%f395, %f392, %f392, %f394;
	sub.f32 	%f396, %f267, %f339;
	sub.f32 	%f397, %f269, %f340;
	sub.f32 	%f398, %f271, %f341;
	fma.rn.f32 	%f399, %f396, %f396, %f395;
	fma.rn.f32 	%f400, %f397, %f397, %f399;
	fma.rn.f32 	%f401, %f398, %f398, %f400;
	sub.f32 	%f402, %f273, %f339;
	sub.f32 	%f403, %f275, %f340;
	sub.f32 	%f404, %f277, %f341;
	fma.rn.f32 	%f405, %f402, %f402, %f401;
	fma.rn.f32 	%f406, %f403, %f403, %f405;
	fma.rn.f32 	%f407, %f404, %f404, %f406;
	sub.f32 	%f408, %f279, %f339;
	sub.f32 	%f409, %f281, %f340;
	sub.f32 	%f410, %f283, %f341;
	fma.rn.f32 	%f411, %f408, %f408, %f407;
	fma.rn.f32 	%f412, %f409, %f409, %f411;
	fma.rn.f32 	%f413, %f410, %f410, %f412;
	sub.f32 	%f414, %f285, %f339;
	sub.f32 	%f415, %f287, %f340;
	sub.f32 	%f416, %f289, %f341;
	fma.rn.f32 	%f417, %f414, %f414, %f413;
	fma.rn.f32 	%f418, %f415, %f415, %f417;
	fma.rn.f32 	%f419, %f416, %f416, %f418;
	sub.f32 	%f420, %f291, %f339;
	sub.f32 	%f421, %f293, %f340;
	sub.f32 	%f422, %f295, %f341;
	fma.rn.f32 	%f423, %f420, %f420, %f419;
	fma.rn.f32 	%f424, %f421, %f421, %f423;
	fma.rn.f32 	%f425, %f422, %f422, %f424;
	sub.f32 	%f426, %f297, %f339;
	sub.f32 	%f427, %f299, %f340;
	sub.f32 	%f428, %f301, %f341;
	fma.rn.f32 	%f429, %f426, %f426, %f425;
	fma.rn.f32 	%f430, %f427, %f427, %f429;
	fma.rn.f32 	%f431, %f428, %f428, %f430;
	sub.f32 	%f432, %f303, %f339;
	sub.f32 	%f433, %f305, %f340;
	sub.f32 	%f434, %f307, %f341;
	fma.rn.f32 	%f435, %f432, %f432, %f431;
	fma.rn.f32 	%f436, %f433, %f433, %f435;
	fma.rn.f32 	%f437, %f434, %f434, %f436;
	sub.f32 	%f438, %f309, %f339;
	sub.f32 	%f439, %f311, %f340;
	sub.f32 	%f440, %f313, %f341;
	fma.rn.f32 	%f441, %f438, %f438, %f437;
	fma.rn.f32 	%f442, %f439, %f439, %f441;
	fma.rn.f32 	%f443, %f440, %f440, %f442;
	sub.f32 	%f444, %f315, %f339;
	sub.f32 	%f445, %f317, %f340;
	sub.f32 	%f446, %f319, %f341;
	fma.rn.f32 	%f447, %f444, %f444, %f443;
	fma.rn.f32 	%f448, %f445, %f445, %f447;
	fma.rn.f32 	%f449, %f446, %f446, %f448;
	sub.f32 	%f450, %f321, %f339;
	sub.f32 	%f451, %f323, %f340;
	sub.f32 	%f452, %f325, %f341;
	fma.rn.f32 	%f453, %f450, %f450, %f449;
	fma.rn.f32 	%f454, %f451, %f451, %f453;
	fma.rn.f32 	%f455, %f452, %f452, %f454;
	sub.f32 	%f456, %f327, %f339;
	sub.f32 	%f457, %f329, %f340;
	sub.f32 	%f458, %f331, %f341;
	fma.rn.f32 	%f459, %f456, %f456, %f455;
	fma.rn.f32 	%f460, %f457, %f457, %f459;
	fma.rn.f32 	%f461, %f458, %f458, %f460;
	sub.f32 	%f462, %f333, %f339;
	sub.f32 	%f463, %f335, %f340;
	sub.f32 	%f464, %f337, %f341;
	fma.rn.f32 	%f465, %f462, %f462, %f461;
	fma.rn.f32 	%f466, %f463, %f463, %f465;
	fma.rn.f32 	%f467, %f464, %f464, %f466;
	div.rn.f32 	%f468, %f467, 0f41A80000;
	sqrt.rn.f32 	%f469, %f468;
	div.rn.f32 	%f470, %f481, 0f41A80000;
	sub.f32 	%f471, %f339, %f470;
	div.rn.f32 	%f472, %f480, 0f41A80000;
	sub.f32 	%f473, %f340, %f472;
	div.rn.f32 	%f474, %f479, 0f41A80000;
	sub.f32 	%f475, %f341, %f474;
	mul.f32 	%f476, %f473, %f473;
	fma.rn.f32 	%f477, %f471, %f471, %f476;
	fma.rn.f32 	%f478, %f475, %f475, %f477;
	cvta.to.global.u64 	%rd76, %rd81;
	mov.u32 	%r941, %ntid.x;
	mov.u32 	%r942, %ctaid.x;
	mov.u32 	%r943, %tid.x;
	mad.lo.s32 	%r944, %r941, %r942, %r943;
	mul.wide.s32 	%rd77, %r944, 12468;
	add.s64 	%rd78, %rd76, %rd77;
	mul.wide.s32 	%rd79, %r1115, 4;
	add.s64 	%rd80, %rd78, %rd79;
	st.global.f32 	[%rd80], %f215;
	st.global.f32 	[%rd80+4156], %f478;
	st.global.f32 	[%rd80+8312], %f469;
	add.s32 	%r1115, %r1115, 1;
$L__BB0_264:
	add.s32 	%r1114, %r1114, 1;
	setp.ne.s32 	%p150, %r1114, 750001;
	@%p150 bra 	$L__BB0_170;
$L__BB0_265:
	ret;

}
	// .globl	_ZN3cub18CUB_300001_SM_10006detail11EmptyKernelIvEEvv
.visible .entry _ZN3cub18CUB_300001_SM_10006detail11EmptyKernelIvEEvv()
{


	ret;

}


// ===== COMPILED SASS (sm_100) =====

	.target	sm_100

	.elftype	@"ET_EXEC"


//--------------------- .note.nv.tkinfo           --------------------------
	.section	.note.nv.tkinfo,"",@"SHT_NOTE"
	.sectionflags	@"SHF_NOTE_NV_TKINFO"
	.tkinfo
        /*0018*/ 	.word	0x00000002
        /*0030*/ 	.string	""
        /*0030*/ 	.string	"ptxas"
        /*0030*/ 	.string	"Cuda compilation tools, release 13.0, V13.0.88"
        /*0030*/ 	.string	"Build cuda_13.0.r13.0/compiler.36424714_0"
        /*0030*/ 	.string	"-arch sm_100 -m 64 "



//--------------------- .note.nv.cuinfo           --------------------------
	.section	.note.nv.cuinfo,"",@"SHT_NOTE"
	.sectionflags	@"SHF_NOTE_NV_CUINFO"
        /*0018*/ 	.short	0x0002
        /*001a*/ 	.short	0x0064
        /*001c*/ 	.short	0x0082
	.zero		2


//--------------------- .nv.info                  --------------------------
	.section	.nv.info,"",@"SHT_CUDA_INFO"
	.align	4


	//----- nvinfo : EIATTR_REGCOUNT
	.align		4
        /*0000*/ 	.byte	0x04, 0x2f
        /*0002*/ 	.short	(.L_53 - .L_52)
	.align		4
.L_52:
        /*0004*/ 	.word	index@(_Z14cudarandomwalkP7PolymerP17curandStateXORWOWm)
        /*0008*/ 	.word	0x00000056


	//----- nvinfo : EIATTR_FRAME_SIZE
	.align		4
.L_53:
        /*000c*/ 	.byte	0x04, 0x11
        /*000e*/ 	.short	(.L_55 - .L_54)
	.align		4
.L_54:
        /*0010*/ 	.word	index@($__internal_1_$__cuda_sm3x_div_rn_noftz_f32_slowpath)
        /*0014*/ 	.word	0x00000100


	//----- nvinfo : EIATTR_FRAME_SIZE
	.align		4
.L_55:
        /*0018*/ 	.byte	0x04, 0x11
        /*001a*/ 	.short	(.L_57 - .L_56)
	.align		4
.L_56:
        /*001c*/ 	.word	index@($__internal_0_$__cuda_sm20_sqrt_rn_f32_slowpath)
        /*0020*/ 	.word	0x00000100


	//----- nvinfo : EIATTR_FRAME_SIZE
	.align		4
.L_57:
        /*0024*/ 	.byte	0x04, 0x11
        /*0026*/ 	.short	(.L_59 - .L_58)
	.align		4
.L_58:
        /*0028*/ 	.word	index@(_Z14cudarandomwalkP7PolymerP17curandStateXORWOWm)
        /*002c*/ 	.word	0x00000100


	//----- nvinfo : EIATTR_REGCOUNT
	.align		4
.L_59:
        /*0030*/ 	.byte	0x04, 0x2f
        /*0032*/ 	.short	(.L_61 - .L_60)
	.align		4
.L_60:
        /*0034*/ 	.word	index@(_ZN3cub18CUB_300001_SM_10006detail11EmptyKernelIvEEvv)
        /*0038*/ 	.word	0x00000004


	//----- nvinfo : EIATTR_FRAME_SIZE
	.align		4
.L_61:
        /*003c*/ 	.byte	0x04, 0x11
        /*003e*/ 	.short	(.L_63 - .L_62)
	.align		4
.L_62:
        /*0040*/ 	.word	index@(_ZN3cub18CUB_300001_SM_10006detail11EmptyKernelIvEEvv)
        /*0044*/ 	.word	0x00000000


	//----- nvinfo : EIATTR_MIN_STACK_SIZE
	.align		4
.L_63:
        /*0048*/ 	.byte	0x04, 0x12
        /*004a*/ 	.short	(.L_65 - .L_64)
	.align		4
.L_64:
        /*004c*/ 	.word	index@(_ZN3cub18CUB_300001_SM_10006detail11EmptyKernelIvEEvv)
        /*0050*/ 	.word	0x00000000


	//----- nvinfo : EIATTR_MIN_STACK_SIZE
	.align		4
.L_65:
        /*0054*/ 	.byte	0x04, 0x12
        /*0056*/ 	.short	(.L_67 - .L_66)
	.align		4
.L_66:
        /*0058*/ 	.word	index@(_Z14cudarandomwalkP7PolymerP17curandStateXORWOWm)
        /*005c*/ 	.word	0x00000100
.L_67:


//--------------------- .nv.compat                --------------------------
	.section	.nv.compat,"",@"SHT_CUDA_COMPAT_INFO"
	.align	4
        /*0000*/ 	.byte	0x02, 0x09, 0x00, 0x00, 0x02, 0x02, 0x01, 0x00, 0x02, 0x05, 0x05, 0x00, 0x03, 0x07, 0x01, 0x01
        /*0010*/ 	.byte	0x02, 0x03, 0x00, 0x00, 0x02, 0x06, 0x01, 0x00, 0x04, 0x0b, 0x08, 0x00, 0x01, 0x00, 0x00, 0x00
        /*0020*/ 	.byte	0x00, 0x00, 0x00, 0x00


//--------------------- .nv.info._ZN3cub18CUB_300001_SM_10006detail11EmptyKernelIvEEvv --------------------------
	.section	.nv.info._ZN3cub18CUB_300001_SM_10006detail11EmptyKernelIvEEvv,"",@"SHT_CUDA_INFO"
	.sectionflags	@""
	.align	4


	//----- nvinfo : EIATTR_CUDA_API_VERSION
	.align		4
        /*0000*/ 	.byte	0x04, 0x37
        /*0002*/ 	.short	(.L_69 - .L_68)
.L_68:
        /*0004*/ 	.word	0x00000082


	//----- nvinfo : EIATTR_SPARSE_MMA_MASK
	.align		4
.L_69:
        /*0008*/ 	.byte	0x03, 0x50
        /*000a*/ 	.short	0x0000


	//----- nvinfo : EIATTR_MAXREG_COUNT
	.align		4
        /*000c*/ 	.byte	0x03, 0x1b
        /*000e*/ 	.short	0x00ff


	//----- nvinfo : EIATTR_MERCURY_ISA_VERSION
	.align		4
        /*0010*/ 	.byte	0x03, 0x5f
        /*0012*/ 	.short	0x0101


	//----- nvinfo : EIATTR_VRC_CTA_INIT_COUNT
	.align		4
        /*0014*/ 	.byte	0x02, 0x4a
	.zero		1
	.zero		1


	//----- nvinfo : EIATTR_EXIT_INSTR_OFFSETS
	.align		4
        /*0018*/ 	.byte	0x04, 0x1c
        /*001a*/ 	.short	(.L_71 - .L_70)


	//   ....[0]....
.L_70:
        /*001c*/ 	.word	0x00000010


	//----- nvinfo : EIATTR_SW_WAR
	.align		4
.L_71:
        /*0020*/ 	.byte	0x04, 0x36
        /*0022*/ 	.short	(.L_73 - .L_72)
.L_72:
        /*0024*/ 	.word	0x00000008
.L_73:


//--------------------- .nv.info._Z14cudarandomwalkP7PolymerP17curandStateXORWOWm --------------------------
	.section	.nv.info._Z14cudarandomwalkP7PolymerP17curandStateXORWOWm,"",@"SHT_CUDA_INFO"
	.sectionflags	@""
	.align	4


	//----- nvinfo : EIATTR_CUDA_API_VERSION
	.align		4
        /*0000*/ 	.byte	0x04, 0x37
        /*0002*/ 	.short	(.L_75 - .L_74)
.L_74:
        /*0004*/ 	.word	0x00000082


	//----- nvinfo : EIATTR_KPARAM_INFO
	.align		4
.L_75:
        /*0008*/ 	.byte	0x04, 0x17
        /*000a*/ 	.short	(.L_77 - .L_76)
.L_76:
        /*000c*/ 	.word	0x00000000
        /*0010*/ 	.short	0x0002
        /*0012*/ 	.short	0x0010
        /*0014*/ 	.byte	0x00, 0xf0, 0x21, 0x00


	//----- nvinfo : EIATTR_KPARAM_INFO
	.align		4
.L_77:
        /*0018*/ 	.byte	0x04, 0x17
        /*001a*/ 	.short	(.L_79 - .L_78)
.L_78:
        /*001c*/ 	.word	0x00000000
        /*0020*/ 	.short	0x0001
        /*0022*/ 	.short	0x0008
        /*0024*/ 	.byte	0x00, 0xf5, 0x21, 0x00


	//----- nvinfo : EIATTR_KPARAM_INFO
	.align		4
.L_79:
        /*0028*/ 	.byte	0x04, 0x17
        /*002a*/ 	.short	(.L_81 - .L_80)
.L_80:
        /*002c*/ 	.word	0x00000000
        /*0030*/ 	.short	0x0000
        /*0032*/ 	.short	0x0000
        /*0034*/ 	.byte	0x00, 0xf5, 0x21, 0x00


	//----- nvinfo : EIATTR_SPARSE_MMA_MASK
	.align		4
.L_81:
        /*0038*/ 	.byte	0x03, 0x50
        /*003a*/ 	.short	0x0000


	//----- nvinfo : EIATTR_MAXREG_COUNT
	.align		4
        /*003c*/ 	.byte	0x03, 0x1b
        /*003e*/ 	.short	0x00ff


	//----- nvinfo : EIATTR_MERCURY_ISA_VERSION
	.align		4
        /*0040*/ 	.byte	0x03, 0x5f
        /*0042*/ 	.short	0x0101


	//----- nvinfo : EIATTR_VRC_CTA_INIT_COUNT
	.align		4
        /*0044*/ 	.byte	0x02, 0x4a
	.zero		1
	.zero		1


	//----- nvinfo : EIATTR_EXIT_INSTR_OFFSETS
	.align		4
        /*0048*/ 	.byte	0x04, 0x1c
        /*004a*/ 	.short	(.L_83 - .L_82)


	//   ....[0]....
.L_82:
        /*004c*/ 	.word	0x00000080


	//   ....[1]....
        /*0050*/ 	.word	0x00007ae0


	//----- nvinfo : EIATTR_INDIRECT_BRANCH_TARGETS
	.align		4
.L_83:
        /*0054*/ 	.byte	0x04, 0x34
        /*0056*/ 	.short	(.L_85 - .L_84)


	//   ....[0]....
.L_84:
        /*0058*/ 	.word	.L_x_152@srel
        /*005c*/ 	.short	0x0
        /*005e*/ 	.short	0x0
        /*0060*/ 	.word	0x3
        /*0064*/ 	.word	.L_x_153@srel
        /*0068*/ 	.word	.L_x_154@srel
        /*006c*/ 	.word	.L_x_155@srel


	//   ....[1]....
        /*0070*/ 	.word	.L_x_156@srel
        /*0074*/ 	.short	0x0
        /*0076*/ 	.short	0x0
        /*0078*/ 	.word	0x4
        /*007c*/ 	.word	.L_x_157@srel
        /*0080*/ 	.word	.L_x_158@srel
        /*0084*/ 	.word	.L_x_159@srel
        /*0088*/ 	.word	.L_x_155@srel


	//   ....[2]....
        /*008c*/ 	.word	.L_x_161@srel
        /*0090*/ 	.short	0x0
        /*0092*/ 	.short	0x0
        /*0094*/ 	.word	0x3
        /*0098*/ 	.word	.L_x_162@srel
        /*009c*/ 	.word	.L_x_163@srel
        /*00a0*/ 	.word	.L_x_164@srel


	//   ....[3]....
        /* <DEDUP_REMOVED lines=8> */


	//   ....[4]....
        /*00c0*/ 	.word	.L_x_170@srel
        /*00c4*/ 	.short	0x0
        /*00c6*/ 	.short	0x0
        /*00c8*/ 	.word	0x3
        /*00cc*/ 	.word	.L_x_171@srel
        /*00d0*/ 	.word	.L_x_172@srel
        /*00d4*/ 	.word	.L_x_173@srel


	//   ....[5]....
        /* <DEDUP_REMOVED lines=8> */


	//   ....[6]....
        /*00f4*/ 	.word	.L_x_179@srel
        /*00f8*/ 	.short	0x0
        /*00fa*/ 	.short	0x0
        /*00fc*/ 	.word	0x3
        /*0100*/ 	.word	.L_x_180@srel
        /*0104*/ 	.word	.L_x_181@srel
        /*0108*/ 	.word	.L_x_182@srel


	//   ....[7]....
        /*010c*/ 	.word	.L_x_183@srel
        /*0110*/ 	.short	0x0
        /*0112*/ 	.short	0x0
        /*0114*/ 	.word	0x3
        /*0118*/ 	.word	.L_x_184@srel
        /*011c*/ 	.word	.L_x_185@srel
        /*0120*/ 	.word	.L_x_186@srel


	//   ....[8]....
        /*0124*/ 	.word	.L_x_187@srel
        /*0128*/ 	.short	0x0
        /*012a*/ 	.short	0x0
        /*012c*/ 	.word	0x3
        /*0130*/ 	.word	.L_x_188@srel
        /*0134*/ 	.word	.L_x_189@srel
        /*0138*/ 	.word	.L_x_190@srel


	//   ....[9]....
        /*013c*/ 	.word	.L_x_191@srel
        /*0140*/ 	.short	0x0
        /*0142*/ 	.short	0x0
        /*0144*/ 	.word	0x3
        /*0148*/ 	.word	.L_x_192@srel
        /*014c*/ 	.word	.L_x_193@srel
        /*0150*/ 	.word	.L_x_194@srel


	//   ....[10]....
        /*0154*/ 	.word	.L_x_195@srel
        /*0158*/ 	.short	0x0
        /*015a*/ 	.short	0x0
        /*015c*/ 	.word	0x3
        /*0160*/ 	.word	.L_x_196@srel
        /*0164*/ 	.word	.L_x_197@srel
        /*0168*/ 	.word	.L_x_198@srel


	//   ....[11]....
        /*016c*/ 	.word	.L_x_199@srel
        /*0170*/ 	.short	0x0
        /*0172*/ 	.short	0x0
        /*0174*/ 	.word	0x3
        /*0178*/ 	.word	.L_x_200@srel
        /*017c*/ 	.word	.L_x_201@srel
        /*0180*/ 	.word	.L_x_202@srel


	//----- nvinfo : EIATTR_CRS_STACK_SIZE
	.align		4
.L_85:
        /*0184*/ 	.byte	0x04, 0x1e
        /*0186*/ 	.short	(.L_87 - .L_86)
.L_86:
        /*0188*/ 	.word	0x00000000


	//----- nvinfo : EIATTR_CBANK_PARAM_SIZE
	.align		4
.L_87:
        /*018c*/ 	.byte	0x03, 0x19
        /*018e*/ 	.short	0x0018


	//----- nvinfo : EIATTR_PARAM_CBANK
	.align		4
        /*0190*/ 	.byte	0x04, 0x0a
        /*0192*/ 	.short	(.L_89 - .L_88)
	.align		4
.L_88:
        /*0194*/ 	.word	index@(.nv.constant0._Z14cudarandomwalkP7PolymerP17curandStateXORWOWm)
        /*0198*/ 	.short	0x0380
        /*019a*/ 	.short	0x0018


	//----- nvinfo : EIATTR_SW_WAR
	.align		4
.L_89:
        /*019c*/ 	.byte	0x04, 0x36
        /*019e*/ 	.short	(.L_91 - .L_90)
.L_90:
        /*01a0*/ 	.word	0x00000008
.L_91:


//--------------------- .nv.callgraph             --------------------------
	.section	.nv.callgraph,"",@"SHT_CUDA_CALLGRAPH"
	.align	4
	.sectionentsize	8
	.align		4
        /*0000*/ 	.word	0x00000000
	.align		4
        /*0004*/ 	.word	0xffffffff
	.align		4
        /*0008*/ 	.word	0x00000000
	.align		4
        /*000c*/ 	.word	0xfffffffe
	.align		4
        /*0010*/ 	.word	0x00000000
	.align		4
        /*0014*/ 	.word	0xfffffffd
	.align		4
        /*0018*/ 	.word	0x00000000
	.align		4
        /*001c*/ 	.word	0xfffffffc


//--------------------- .nv.constant4             --------------------------
	.section	.nv.constant4,"a",@progbits
	.align	8
	.align		8
.nv.constant4:
        /*0000*/ 	.dword	precalc_xorwow_matrix
	.align		8
        /*0008*/ 	.dword	precalc_xorwow_offset_matrix
	.align		8
        /*0010*/ 	.dword	mrg32k3aM1
	.align		8
        /*0018*/ 	.dword	mrg32k3aM2
	.align		8
        /*0020*/ 	.dword	mrg32k3aM1SubSeq
	.align		8
        /*0028*/ 	.dword	mrg32k3aM2SubSeq
	.align		8
        /*0030*/ 	.dword	mrg32k3aM1Seq
	.align		8
        /*0038*/ 	.dword	mrg32k3aM2Seq
	.align		8
        /*0040*/ 	.dword	_ZN34_INTERNAL_7a619b24_4_k_cu_6e9334b34cuda3std3__45__cpo5beginE
	.align		8
        /*0048*/ 	.dword	_ZN34_INTERNAL_7a619b24_4_k_cu_6e9334b34cuda3std3__45__cpo3endE
	.align		8
        /*0050*/ 	.dword	_ZN34_INTERNAL_7a619b24_4_k_cu_6e9334b34cuda3std3__45__cpo6cbeginE
	.align		8
        /*0058*/ 	.dword	_ZN34_INTERNAL_7a619b24_4_k_cu_6e9334b34cuda3std3__45__cpo4cendE
	.align		8
        /*0060*/ 	.dword	_ZN34_INTERNAL_7a619b24_4_k_cu_6e9334b34cuda3std3__45__cpo6rbeginE
	.align		8
        /*0068*/ 	.dword	_ZN34_INTERNAL_7a619b24_4_k_cu_6e9334b34cuda3std3__45__cpo4rendE
	.align		8
        /*0070*/ 	.dword	_ZN34_INTERNAL_7a619b24_4_k_cu_6e9334b34cuda3std3__45__cpo7crbeginE
	.align		8
        /*0078*/ 	.dword	_ZN34_INTERNAL_7a619b24_4_k_cu_6e9334b34cuda3std3__45__cpo5crendE
	.align		8
        /*0080*/ 	.dword	_ZN34_INTERNAL_7a619b24_4_k_cu_6e9334b34cuda3std3__436_GLOBAL__N__7a619b24_4_k_cu_6e9334b36ignoreE
	.align		8
        /*0088*/ 	.dword	_ZN34_INTERNAL_7a619b24_4_k_cu_6e9334b34cuda3std3__419piecewise_constructE
	.align		8
        /*0090*/ 	.dword	_ZN34_INTERNAL_7a619b24_4_k_cu_6e9334b34cuda3std3__48in_placeE
	.align		8
        /*0098*/ 	.dword	_ZN34_INTERNAL_7a619b24_4_k_cu_6e9334b34cuda3std3__420unreachable_sentinelE
	.align		8
        /*00a0*/ 	.dword	_ZN34_INTERNAL_7a619b24_4_k_cu_6e9334b34cuda3std3__47nulloptE
	.align		8
        /*00a8*/ 	.dword	_ZN34_INTERNAL_7a619b24_4_k_cu_6e9334b34cuda3std3__48unexpectE
	.align		8
        /*00b0*/ 	.dword	_ZN34_INTERNAL_7a619b24_4_k_cu_6e9334b34cuda3std6ranges3__45__cpo4swapE
	.align		8
        /*00b8*/ 	.dword	_ZN34_INTERNAL_7a619b24_4_k_cu_6e9334b34cuda3std6ranges3__45__cpo9iter_moveE
	.align		8
        /*00c0*/ 	.dword	_ZN34_INTERNAL_7a619b24_4_k_cu_6e9334b34cuda3std6ranges3__45__cpo5beginE
	.align		8
        /*00c8*/ 	.dword	_ZN34_INTERNAL_7a619b24_4_k_cu_6e9334b34cuda3std6ranges3__45__cpo3endE
	.align		8
        /*00d0*/ 	.dword	_ZN34_INTERNAL_7a619b24_4_k_cu_6e9334b34cuda3std6ranges3__45__cpo6cbeginE
	.align		8
        /*00d8*/ 	.dword	_ZN34_INTERNAL_7a619b24_4_k_cu_6e9334b34cuda3std6ranges3__45__cpo4cendE
	.align		8
        /*00e0*/ 	.dword	_ZN34_INTERNAL_7a619b24_4_k_cu_6e9334b34cuda3std6ranges3__45__cpo7advanceE
	.align		8
        /*00e8*/ 	.dword	_ZN34_INTERNAL_7a619b24_4_k_cu_6e9334b34cuda3std6ranges3__45__cpo9iter_swapE
	.align		8
        /*00f0*/ 	.dword	_ZN34_INTERNAL_7a619b24_4_k_cu_6e9334b34cuda3std6ranges3__45__cpo4nextE
	.align		8
        /*00f8*/ 	.dword	_ZN34_INTERNAL_7a619b24_4_k_cu_6e9334b34cuda3std6ranges3__45__cpo4prevE
	.align		8
        /*0100*/ 	.dword	_ZN34_INTERNAL_7a619b24_4_k_cu_6e9334b34cuda3std6ranges3__45__cpo4dataE
	.align		8
        /*0108*/ 	.dword	_ZN34_INTERNAL_7a619b24_4_k_cu_6e9334b34cuda3std6ranges3__45__cpo5cdataE
	.align		8
        /*0110*/ 	.dword	_ZN34_INTERNAL_7a619b24_4_k_cu_6e9334b34cuda3std6ranges3__45__cpo4sizeE
	.align		8
        /*0118*/ 	.dword	_ZN34_INTERNAL_7a619b24_4_k_cu_6e9334b34cuda3std6ranges3__45__cpo5ssizeE
	.align		8
        /*0120*/ 	.dword	_ZN34_INTERNAL_7a619b24_4_k_cu_6e9334b34cuda3std6ranges3__45__cpo8distanceE
	.align		8
        /*0128*/ 	.dword	_ZN34_INTERNAL_7a619b24_4_k_cu_6e9334b36thrust24THRUST_300001_SM_1000_NS8cuda_cub3parE
	.align		8
        /*0130*/ 	.dword	_ZN34_INTERNAL_7a619b24_4_k_cu_6e9334b36thrust24THRUST_300001_SM_1000_NS8cuda_cub10par_nosyncE
	.align		8
        /*0138*/ 	.dword	_ZN34_INTERNAL_7a619b24_4_k_cu_6e9334b36thrust24THRUST_300001_SM_1000_NS6system6detail10sequential3seqE
	.align		8
        /*0140*/ 	.dword	_ZN34_INTERNAL_7a619b24_4_k_cu_6e9334b36thrust24THRUST_300001_SM_1000_NS12placeholders2_1E
	.align		8
        /*0148*/ 	.dword	_ZN34_INTERNAL_7a619b24_4_k_cu_6e9334b36thrust24THRUST_300001_SM_1000_NS12placeholders2_2E
	.align		8
        /*0150*/ 	.dword	_ZN34_INTERNAL_7a619b24_4_k_cu_6e9334b36thrust24THRUST_300001_SM_1000_NS12placeholders2_3E
	.align		8
        /*0158*/ 	.dword	_ZN34_INTERNAL_7a619b24_4_k_cu_6e9334b36thrust24THRUST_300001_SM_1000_NS12placeholders2_4E
	.align		8
        /*0160*/ 	.dword	_ZN34_INTERNAL_7a619b24_4_k_cu_6e9334b36thrust24THRUST_300001_SM_1000_NS12placeholders2_5E
	.align		8
        /*0168*/ 	.dword	_ZN34_INTERNAL_7a619b24_4_k_cu_6e9334b36thrust24THRUST_300001_SM_1000_NS12placeholders2_6E
	.align		8
        /*0170*/ 	.dword	_ZN34_INTERNAL_7a619b24_4_k_cu_6e9334b36thrust24THRUST_300001_SM_1000_NS12placeholders2_7E
	.align		8
        /*0178*/ 	.dword	_ZN34_INTERNAL_7a619b24_4_k_cu_6e9334b36thrust24THRUST_300001_SM_1000_NS12placeholders2_8E
	.align		8
        /*0180*/ 	.dword	_ZN34_INTERNAL_7a619b24_4_k_cu_6e9334b36thrust24THRUST_300001_SM_1000_NS12placeholders2_9E
	.align		8
        /*0188*/ 	.dword	_ZN34_INTERNAL_7a619b24_4_k_cu_6e9334b36thrust24THRUST_300001_SM_1000_NS12placeholders3_10E
	.align		8
        /*0190*/ 	.dword	_ZN34_INTERNAL_7a619b24_4_k_cu_6e9334b36thrust24THRUST_300001_SM_1000_NS3seqE


//--------------------- .nv.constant3             --------------------------
	.section	.nv.constant3,"a",@progbits
	.align	8
.nv.constant3:
	.type		__cr_lgamma_table,@object
	.size		__cr_lgamma_table,(.L_8 - __cr_lgamma_table)
__cr_lgamma_table:
        /*0000*/ 	.byte	0x00, 0x00, 0x00, 0x00, 0x00, 0x00, 0x00, 0x00, 0x00, 0x00, 0x00, 0x00, 0x00, 0x00, 0x00, 0x00
        /*0010*/ 	.byte	0xef, 0x39, 0xfa, 0xfe, 0x42, 0x2e, 0xe6, 0x3f, 0x02, 0x20, 0x2a, 0xfa, 0x0b, 0xab, 0xfc, 0x3f
        /*0020*/ 	.byte	0xf9, 0x2c, 0x92, 0x7c, 0xa7, 0x6c, 0x09, 0x40, 0xc9, 0x79, 0x44, 0x3c, 0x64, 0x26, 0x13, 0x40
        /*0030*/ 	.byte	0xca, 0x01, 0xcf, 0x3a, 0x27, 0x51, 0x1a, 0x40, 0x30, 0xcc, 0x2d, 0xf3, 0xe1, 0x0c, 0x21, 0x40
        /*0040*/ 	.byte	0x0d, 0xb7, 0xfc, 0x82, 0x8e, 0x35, 0x25, 0x40
.L_8:


//--------------------- .nv.constant2._Z14cudarandomwalkP7PolymerP17curandStateXORWOWm --------------------------
	.section	.nv.constant2._Z14cudarandomwalkP7PolymerP17curandStateXORWOWm,"a",@progbits
	.sectionflags	@""
	.align	4
.nv.constant2._Z14cudarandomwalkP7PolymerP17curandStateXORWOWm:
        /*0000*/ 	.byte	0x50, 0x3f, 0x00, 0x00, 0x10, 0x3f, 0x00, 0x00, 0xb0, 0x40, 0x00, 0x00, 0x30, 0x40, 0x00, 0x00
        /* <DEDUP_REMOVED lines=8> */
        /*0090*/ 	.byte	0xc0, 0x4f, 0x00, 0x00, 0x80, 0x4f, 0x00, 0x00, 0xf0, 0x4e, 0x00, 0x00


//--------------------- .text._ZN3cub18CUB_300001_SM_10006detail11EmptyKernelIvEEvv --------------------------
	.section	.text._ZN3cub18CUB_300001_SM_10006detail11EmptyKernelIvEEvv,"ax",@progbits
	.align	128
        .global         _ZN3cub18CUB_300001_SM_10006detail11EmptyKernelIvEEvv
        .type           _ZN3cub18CUB_300001_SM_10006detail11EmptyKernelIvEEvv,@function
        .size           _ZN3cub18CUB_300001_SM_10006detail11EmptyKernelIvEEvv,(.L_x_205 - _ZN3cub18CUB_300001_SM_10006detail11EmptyKernelIvEEvv)
        .other          _ZN3cub18CUB_300001_SM_10006detail11EmptyKernelIvEEvv,@"STO_CUDA_ENTRY STV_DEFAULT"
_ZN3cub18CUB_300001_SM_10006detail11EmptyKernelIvEEvv:
.text._ZN3cub18CUB_300001_SM_10006detail11EmptyKernelIvEEvv:
[----:B------:R-:W-:Y:S01]  /*0000*/  LDC R1, c[0x0][0x37c] ;  /* 0x0000df00ff017b82 */ /* 0x000fe20000000800 */
[----:B------:R-:W-:Y:S05]  /*0010*/  EXIT ;  /* 0x000000000000794d */ /* 0x000fea0003800000 */
.L_x_0:
[----:B------:R-:W-:-:S00]  /*0020*/  BRA `(.L_x_0) ;  /* 0xfffffffc00fc7947 */ /* 0x000fc0000383ffff */
[----:B------:R-:W-:-:S00]  /*0030*/  NOP ;  /* 0x0000000000007918 */ /* 0x000fc00000000000 */
        /* <DEDUP_REMOVED lines=12> */
.L_x_205:


//--------------------- .text._Z14cudarandomwalkP7PolymerP17curandStateXORWOWm --------------------------
	.section	.text._Z14cudarandomwalkP7PolymerP17curandStateXORWOWm,"ax",@progbits
	.align	128
        .global         _Z14cudarandomwalkP7PolymerP17curandStateXORWOWm
        .type           _Z14cudarandomwalkP7PolymerP17curandStateXORWOWm,@function
        .size           _Z14cudarandomwalkP7PolymerP17curandStateXORWOWm,(.L_x_204 - _Z14cudarandomwalkP7PolymerP17curandStateXORWOWm)
        .other          _Z14cudarandomwalkP7PolymerP17curandStateXORWOWm,@"STO_CUDA_ENTRY STV_DEFAULT"
_Z14cudarandomwalkP7PolymerP17curandStateXORWOWm:
.text._Z14cudarandomwalkP7PolymerP17curandStateXORWOWm:
[----:B------:R-:W0:Y:S01]  /*0000*/  LDC R1, c[0x0][0x37c] ;  /* 0x0000df00ff017b82 */ /* 0x000e220000000800 */
[----:B------:R-:W1:Y:S01]  /*0010*/  S2R R7, SR_CTAID.X ;  /* 0x0000000000077919 */ /* 0x000e620000002500 */
[----:B------:R-:W1:Y:S01]  /*0020*/  LDCU UR4, c[0x0][0x360] ;  /* 0x00006c00ff0477ac */ /* 0x000e620008000800 */
[----:B0-----:R-:W-:Y:S01]  /*0030*/  VIADD R1, R1, 0xffffff00 ;  /* 0xffffff0001017836 */ /* 0x001fe20000000000 */
[----:B------:R-:W1:Y:S04]  /*0040*/  S2R R0, SR_TID.X ;  /* 0x0000000000007919 */ /* 0x000e680000002100 */
[----:B------:R-:W-:Y:S01]  /*0050*/  R2UR UR9, R1 ;  /* 0x00000000010972ca */ /* 0x000fe200000e0000 */
[----:B-1----:R-:W-:-:S05]  /*0060*/  IMAD R7, R7, UR4, R0 ;  /* 0x0000000407077c24 */ /* 0x002fca000f8e0200 */
[----:B------:R-:W-:-:S13]  /*0070*/  ISETP.GT.AND P0, PT, R7, 0x1ff, PT ;  /* 0x000001ff0700780c */ /* 0x000fda0003f04270 */
[----:B------:R-:W-:Y:S05]  /*0080*/  @P0 EXIT ;  /* 0x000000000000094d */ /* 0x000fea0003800000 */
[----:B------:R-:W0:Y:S01]  /*0090*/  LDC.64 R2, c[0x0][0x390] ;  /* 0x0000e400ff027b82 */ /* 0x000e220000000a00 */
[----:B------:R-:W1:Y:S01]  /*00a0*/  LDCU.64 UR10, c[0x0][0x358] ;  /* 0x00006b00ff0a77ac */ /* 0x000e620008000a00 */
[----:B------:R-:W-:Y:S01]  /*00b0*/  ISETP.NE.AND P0, PT, R7, RZ, PT ;  /* 0x000000ff0700720c */ /* 0x000fe20003f05270 */
[----:B------:R-:W-:Y:S05]  /*00c0*/  BSSY.RECONVERGENT B0, `(.L_x_1) ;  /* 0x00000e1000007945 */ /* 0x000fea0003800200 */
[----:B------:R-:W2:Y:S01]  /*00d0*/  LDC.64 R12, c[0x0][0x388] ;  /* 0x0000e200ff0c7b82 */ /* 0x000ea20000000a00 */
[----:B0-----:R-:W-:Y:S02]  /*00e0*/  LOP3.LUT R0, R2, 0xaad26b49, RZ, 0x3c, !PT ;  /* 0xaad26b4902007812 */ /* 0x001fe400078e3cff */
[----:B------:R-:W-:-:S03]  /*00f0*/  LOP3.LUT R2, R3, 0xf7dcefdd, RZ, 0x3c, !PT ;  /* 0xf7dcefdd03027812 */ /* 0x000fc600078e3cff */
[----:B------:R-:W-:Y:S02]  /*0100*/  IMAD R0, R0, 0x4182bed5, RZ ;  /* 0x4182bed500007824 */ /* 0x000fe400078e02ff */
[----:B------:R-:W-:Y:S02]  /*0110*/  IMAD R3, R2, -0x658354e5, RZ ;  /* 0x9a7cab1b02037824 */ /* 0x000fe400078e02ff */
[----:B--2---:R-:W-:Y:S01]  /*0120*/  IMAD.WIDE R12, R7, 0x30, R12 ;  /* 0x00000030070c7825 */ /* 0x004fe200078e020c */
[C---:B------:R-:W-:Y:S02]  /*0130*/  LOP3.LUT R16, R0.reuse, 0x159a55e5, RZ, 0x3c, !PT ;  /* 0x159a55e500107812 */ /* 0x040fe400078e3cff */
[C---:B------:R-:W-:Y:S01]  /*0140*/  LOP3.LUT R18, R3.reuse, 0x5491333, RZ, 0x3c, !PT ;  /* 0x0549133303127812 */ /* 0x040fe200078e3cff */
[----:B------:R-:W-:Y:S02]  /*0150*/  IMAD.IADD R6, R0, 0x1, R3 ;  /* 0x0000000100067824 */ /* 0x000fe400078e0203 */
[----:B------:R-:W-:-:S02]  /*0160*/  VIADD R17, R3, 0x1f123bb5 ;  /* 0x1f123bb503117836 */ /* 0x000fc40000000000 */
[C---:B------:R-:W-:Y:S02]  /*0170*/  VIADD R15, R0.reuse, 0x75bcd15 ;  /* 0x075bcd15000f7836 */ /* 0x040fe40000000000 */
[----:B------:R-:W-:Y:S01]  /*0180*/  VIADD R19, R0, 0x583f19 ;  /* 0x00583f1900137836 */ /* 0x000fe20000000000 */
[----:B-1----:R0:W-:Y:S01]  /*0190*/  STG.E.64 desc[UR10][R12.64+0x8], R16 ;  /* 0x000008100c007986 */ /* 0x0021e2000c101b0a */
[----:B------:R-:W-:-:S03]  /*01a0*/  VIADD R14, R6, 0x64f0c9 ;  /* 0x0064f0c9060e7836 */ /* 0x000fc60000000000 */
[----:B------:R0:W-:Y:S04]  /*01b0*/  STG.E.64 desc[UR10][R12.64+0x10], R18 ;  /* 0x000010120c007986 */ /* 0x0001e8000c101b0a */
[----:B------:R0:W-:Y:S01]  /*01c0*/  STG.E.64 desc[UR10][R12.64], R14 ;  /* 0x0000000e0c007986 */ /* 0x0001e2000c101b0a */
[----:B------:R-:W-:Y:S05]  /*01d0*/  @!P0 BRA `(.L_x_2) ;  /* 0x0000000c003c8947 */ /* 0x000fea0003800000 */
[----:B------:R-:W-:Y:S01]  /*01e0*/  HFMA2 R8, -RZ, RZ, 0, 0 ;  /* 0x00000000ff087431 */ /* 0x000fe200000001ff */
[----:B------:R-:W-:-:S07]  /*01f0*/  SHF.R.S32.HI R0, RZ, 0x1f, R7 ;  /* 0x0000001fff007819 */ /* 0x000fce0000011407 */
.L_x_8:
[----:B------:R-:W-:Y:S01]  /*0200*/  LOP3.LUT R9, R7, 0x3, RZ, 0xc0, !PT ;  /* 0x0000000307097812 */ /* 0x000fe200078ec0ff */
[----:B------:R-:W-:Y:S03]  /*0210*/  BSSY.RECONVERGENT B1, `(.L_x_3) ;  /* 0x00000c5000017945 */ /* 0x000fe60003800200 */
[----:B------:R-:W-:-:S04]  /*0220*/  ISETP.NE.U32.AND P0, PT, R9, RZ, PT ;  /* 0x000000ff0900720c */ /* 0x000fc80003f05070 */
[----:B------:R-:W-:-:S13]  /*0230*/  ISETP.NE.AND.EX P0, PT, RZ, RZ, PT, P0 ;  /* 0x000000ffff00720c */ /* 0x000fda0003f05300 */
[----:B-1----:R-:W-:Y:S05]  /*0240*/  @!P0 BRA `(.L_x_4) ;  /* 0x0000000c00048947 */ /* 0x002fea0003800000 */
[----:B------:R-:W1:Y:S01]  /*0250*/  LDC.64 R2, c[0x4][RZ] ;  /* 0x01000000ff027b82 */ /* 0x000e620000000a00 */
[----:B------:R-:W-:Y:S02]  /*0260*/  IMAD.MOV.U32 R10, RZ, RZ, RZ ;  /* 0x000000ffff0a7224 */ /* 0x000fe400078e00ff */
[----:B-1----:R-:W-:-:S07]  /*0270*/  IMAD.WIDE.U32 R2, R8, 0xc80, R2 ;  /* 0x00000c8008027825 */ /* 0x002fce00078e0002 */
.L_x_7:
[----:B------:R-:W-:Y:S01]  /*0280*/  IMAD.MOV.U32 R11, RZ, RZ, RZ ;  /* 0x000000ffff0b7224 */ /* 0x000fe200078e00ff */
[----:B01----:R-:W-:Y:S02]  /*0290*/  CS2R R18, SRZ ;  /* 0x0000000000127805 */ /* 0x003fe4000001ff00 */
[----:B------:R-:W-:Y:S01]  /*02a0*/  CS2R R16, SRZ ;  /* 0x0000000000107805 */ /* 0x000fe2000001ff00 */
[----:B------:R-:W-:-:S07]  /*02b0*/  IMAD.MOV.U32 R15, RZ, RZ, RZ ;  /* 0x000000ffff0f7224 */ /* 0x000fce00078e00ff */
.L_x_6:
[----:B------:R-:W-:-:S05]  /*02c0*/  IMAD.WIDE.U32 R4, R11, 0x4, R12 ;  /* 0x000000040b047825 */ /* 0x000fca00078e000c */
[----:B------:R0:W5:Y:S01]  /*02d0*/  LDG.E R20, desc[UR10][R4.64+0x4] ;  /* 0x0000040a04147981 */ /* 0x000162000c1e1900 */
[----:B------:R-:W-:Y:S02]  /*02e0*/  IMAD.SHL.U32 R21, R11, 0x20, RZ ;  /* 0x000000200b157824 */ /* 0x000fe400078e00ff */
[----:B------:R-:W-:-:S07]  /*02f0*/  IMAD.MOV.U32 R22, RZ, RZ, RZ ;  /* 0x000000ffff167224 */ /* 0x000fce00078e00ff */
.L_x_5:
[----:B-----5:R-:W-:Y:S01]  /*0300*/  SHF.R.U32.HI R51, RZ, R22, R20 ;  /* 0x00000016ff337219 */ /* 0x020fe20000011614 */
[----:B0-----:R-:W-:-:S03]  /*0310*/  IMAD.IADD R4, R21, 0x1, R22 ;  /* 0x0000000115047824 */ /* 0x001fc600078e0216 */
[----:B------:R-:W-:-:S04]  /*0320*/  LOP3.LUT R5, R51, 0x1, RZ, 0xc0, !PT ;  /* 0x0000000133057812 */ /* 0x000fc800078ec0ff */
[----:B------:R-:W-:Y:S01]  /*0330*/  ISETP.NE.U32.AND P0, PT, R5, 0x1, PT ;  /* 0x000000010500780c */ /* 0x000fe20003f05070 */
[----:B------:R-:W-:-:S04]  /*0340*/  IMAD R5, R4, 0x5, RZ ;  /* 0x0000000504057824 */ /* 0x000fc800078e02ff */
[----:B------:R-:W-:-:S08]  /*0350*/  IMAD.WIDE.U32 R4, R5, 0x4, R2 ;  /* 0x0000000405047825 */ /* 0x000fd000078e0002 */
[----:B------:R-:W2:Y:S04]  /*0360*/  @!P0 LDG.E R24, desc[UR10][R4.64] ;  /* 0x0000000a04188981 */ /* 0x000ea8000c1e1900 */
[----:B------:R-:W3:Y:S04]  /*0370*/  @!P0 LDG.E R23, desc[UR10][R4.64+0x4] ;  /* 0x0000040a04178981 */ /* 0x000ee8000c1e1900 */
[----:B------:R-:W4:Y:S04]  /*0380*/  @!P0 LDG.E R26, desc[UR10][R4.64+0x8] ;  /* 0x0000080a041a8981 */ /* 0x000f28000c1e1900 */
[----:B------:R-:W4:Y:S04]  /*0390*/  @!P0 LDG.E R25, desc[UR10][R4.64+0xc] ;  /* 0x00000c0a04198981 */ /* 0x000f28000c1e1900 */
[----:B------:R-:W4:Y:S01]  /*03a0*/  @!P0 LDG.E R28, desc[UR10][R4.64+0x10] ;  /* 0x0000100a041c8981 */ /* 0x000f22000c1e1900 */
[----:B------:R-:W-:-:S13]  /*03b0*/  R2P PR, R51, 0x7e ;  /* 0x0000007e33007804 */ /* 0x000fda0000000000 */
[----:B------:R-:W4:Y:S04]  /*03c0*/  @P1 LDG.E R30, desc[UR10][R4.64+0x24] ;  /* 0x0000240a041e1981 */ /* 0x000f28000c1e1900 */
        /* <DEDUP_REMOVED lines=23> */
[----:B------:R-:W4:Y:S01]  /*0540*/  @P6 LDG.E R45, desc[UR10][R4.64+0x84] ;  /* 0x0000840a042d6981 */ /* 0x000f22000c1e1900 */
[----:B--2---:R-:W-:-:S03]  /*0550*/  @!P0 LOP3.LUT R15, R15, R24, RZ, 0x3c, !PT ;  /* 0x000000180f0f8212 */ /* 0x004fc600078e3cff */
[----:B------:R-:W2:Y:S01]  /*0560*/  @P1 LDG.E R24, desc[UR10][R4.64+0x14] ;  /* 0x0000140a04181981 */ /* 0x000ea2000c1e1900 */
[----:B---3--:R-:W-:-:S03]  /*0570*/  @!P0 LOP3.LUT R16, R16, R23, RZ, 0x3c, !PT ;  /* 0x0000001710108212 */ /* 0x008fc600078e3cff */
[----:B------:R-:W3:Y:S01]  /*0580*/  @P1 LDG.E R23, desc[UR10][R4.64+0x18] ;  /* 0x0000180a04171981 */ /* 0x000ee2000c1e1900 */
[----:B----4-:R-:W-:-:S03]  /*0590*/  @!P0 LOP3.LUT R17, R17, R26, RZ, 0x3c, !PT ;  /* 0x0000001a11118212 */ /* 0x010fc600078e3cff */
[----:B------:R-:W4:Y:S01]  /*05a0*/  @P1 LDG.E R26, desc[UR10][R4.64+0x1c] ;  /* 0x00001c0a041a1981 */ /* 0x000f22000c1e1900 */
[----:B------:R-:W-:-:S03]  /*05b0*/  @!P0 LOP3.LUT R18, R18, R25, RZ, 0x3c, !PT ;  /* 0x0000001912128212 */ /* 0x000fc600078e3cff */
[----:B------:R-:W4:Y:S01]  /*05c0*/  @P1 LDG.E R25, desc[UR10][R4.64+0x20] ;  /* 0x0000200a04191981 */ /* 0x000f22000c1e1900 */
[----:B------:R-:W-:-:S03]  /*05d0*/  @!P0 LOP3.LUT R19, R19, R28, RZ, 0x3c, !PT ;  /* 0x0000001c13138212 */ /* 0x000fc600078e3cff */
[----:B------:R-:W4:Y:S01]  /*05e0*/  @P2 LDG.E R28, desc[UR10][R4.64+0x28] ;  /* 0x0000280a041c2981 */ /* 0x000f22000c1e1900 */
[----:B------:R-:W-:-:S13]  /*05f0*/  LOP3.LUT P0, RZ, R51, 0x80, RZ, 0xc0, !PT ;  /* 0x0000008033ff7812 */ /* 0x000fda000780c0ff */
[----:B------:R-:W4:Y:S04]  /*0600*/  @P0 LDG.E R60, desc[UR10][R4.64+0x8c] ;  /* 0x00008c0a043c0981 */ /* 0x000f28000c1e1900 */
[----:B------:R-:W4:Y:S04]  /*0610*/  @P0 LDG.E R47, desc[UR10][R4.64+0x90] ;  /* 0x0000900a042f0981 */ /* 0x000f28000c1e1900 */
[----:B------:R-:W4:Y:S04]  /*0620*/  @P0 LDG.E R62, desc[UR10][R4.64+0x94] ;  /* 0x0000940a043e0981 */ /* 0x000f28000c1e1900 */
[----:B------:R-:W4:Y:S04]  /*0630*/  @P0 LDG.E R49, desc[UR10][R4.64+0x98] ;  /* 0x0000980a04310981 */ /* 0x000f28000c1e1900 */
[----:B------:R-:W4:Y:S01]  /*0640*/  @P0 LDG.E R64, desc[UR10][R4.64+0x9c] ;  /* 0x00009c0a04400981 */ /* 0x000f22000c1e1900 */
[----:B------:R-:W-:-:S04]  /*0650*/  @P1 LOP3.LUT R19, R19, R30, RZ, 0x3c, !PT ;  /* 0x0000001e13131212 */ /* 0x000fc800078e3cff */
[----:B------:R-:W-:-:S04]  /*0660*/  @P2 LOP3.LUT R19, R19, R34, RZ, 0x3c, !PT ;  /* 0x0000002213132212 */ /* 0x000fc800078e3cff */
[----:B------:R-:W-:-:S04]  /*0670*/  @P3 LOP3.LUT R19, R19, R40, RZ, 0x3c, !PT ;  /* 0x0000002813133212 */ /* 0x000fc800078e3cff */
[----:B------:R-:W-:-:S04]  /*0680*/  @P4 LOP3.LUT R19, R19, R46, RZ, 0x3c, !PT ;  /* 0x0000002e13134212 */ /* 0x000fc800078e3cff */
[----:B------:R-:W-:-:S04]  /*0690*/  @P5 LOP3.LUT R19, R19, R52, RZ, 0x3c, !PT ;  /* 0x0000003413135212 */ /* 0x000fc800078e3cff */
[----:B------:R-:W-:Y:S02]  /*06a0*/  @P6 LOP3.LUT R19, R19, R58, RZ, 0x3c, !PT ;  /* 0x0000003a13136212 */ /* 0x000fe400078e3cff */
[----:B--2---:R-:W-:Y:S02]  /*06b0*/  @P1 LOP3.LUT R15, R15, R24, RZ, 0x3c, !PT ;  /* 0x000000180f0f1212 */ /* 0x004fe400078e3cff */
[----:B---3--:R-:W-:Y:S02]  /*06c0*/  @P1 LOP3.LUT R16, R16, R23, RZ, 0x3c, !PT ;  /* 0x0000001710101212 */ /* 0x008fe400078e3cff */
[----:B----4-:R-:W-:Y:S02]  /*06d0*/  @P1 LOP3.LUT R17, R17, R26, RZ, 0x3c, !PT ;  /* 0x0000001a11111212 */ /* 0x010fe400078e3cff */
[----:B------:R-:W-:Y:S02]  /*06e0*/  @P1 LOP3.LUT R18, R18, R25, RZ, 0x3c, !PT ;  /* 0x0000001912121212 */ /* 0x000fe400078e3cff */
[----:B------:R-:W-:-:S02]  /*06f0*/  @P2 LOP3.LUT R16, R16, R27, RZ, 0x3c, !PT ;  /* 0x0000001b10102212 */ /* 0x000fc400078e3cff */
[----:B------:R-:W-:Y:S02]  /*0700*/  @P2 LOP3.LUT R15, R15, R28, RZ, 0x3c, !PT ;  /* 0x0000001c0f0f2212 */ /* 0x000fe400078e3cff */
[----:B------:R-:W-:Y:S02]  /*0710*/  @P2 LOP3.LUT R17, R17, R32, RZ, 0x3c, !PT ;  /* 0x0000002011112212 */ /* 0x000fe400078e3cff */
[----:B------:R-:W-:Y:S02]  /*0720*/  @P2 LOP3.LUT R18, R18, R29, RZ, 0x3c, !PT ;  /* 0x0000001d12122212 */ /* 0x000fe400078e3cff */
[----:B------:R-:W-:Y:S02]  /*0730*/  @P3 LOP3.LUT R15, R15, R36, RZ, 0x3c, !PT ;  /* 0x000000240f0f3212 */ /* 0x000fe400078e3cff */
        /* <DEDUP_REMOVED lines=20> */
[----:B------:R-:W-:-:S13]  /*0880*/  R2P PR, R51.B1, 0x7f ;  /* 0x0000007f33007804 */ /* 0x000fda0000001000 */
[----:B------:R-:W2:Y:S04]  /*0890*/  @P0 LDG.E R24, desc[UR10][R4.64+0xa0] ;  /* 0x0000a00a04180981 */ /* 0x000ea8000c1e1900 */
[----:B------:R-:W3:Y:S04]  /*08a0*/  @P0 LDG.E R23, desc[UR10][R4.64+0xa4] ;  /* 0x0000a40a04170981 */ /* 0x000ee8000c1e1900 */
        /* <DEDUP_REMOVED lines=28> */
[----:B--2---:R-:W-:-:S03]  /*0a70*/  @P0 LOP3.LUT R15, R15, R24, RZ, 0x3c, !PT ;  /* 0x000000180f0f0212 */ /* 0x004fc600078e3cff */
[----:B------:R-:W2:Y:S01]  /*0a80*/  @P1 LDG.E R24, desc[UR10][R4.64+0xb4] ;  /* 0x0000b40a04181981 */ /* 0x000ea2000c1e1900 */
[----:B---3--:R-:W-:-:S03]  /*0a90*/  @P0 LOP3.LUT R16, R16, R23, RZ, 0x3c, !PT ;  /* 0x0000001710100212 */ /* 0x008fc600078e3cff */
[----:B------:R-:W3:Y:S01]  /*0aa0*/  @P1 LDG.E R23, desc[UR10][R4.64+0xb8] ;  /* 0x0000b80a04171981 */ /* 0x000ee2000c1e1900 */
[----:B----4-:R-:W-:-:S03]  /*0ab0*/  @P0 LOP3.LUT R17, R17, R26, RZ, 0x3c, !PT ;  /* 0x0000001a11110212 */ /* 0x010fc600078e3cff */
[----:B------:R-:W4:Y:S01]  /*0ac0*/  @P1 LDG.E R26, desc[UR10][R4.64+0xbc] ;  /* 0x0000bc0a041a1981 */ /* 0x000f22000c1e1900 */
[----:B------:R-:W-:-:S03]  /*0ad0*/  @P0 LOP3.LUT R18, R18, R25, RZ, 0x3c, !PT ;  /* 0x0000001912120212 */ /* 0x000fc600078e3cff */
[----:B------:R-:W4:Y:S01]  /*0ae0*/  @P1 LDG.E R25, desc[UR10][R4.64+0xc0] ;  /* 0x0000c00a04191981 */ /* 0x000f22000c1e1900 */
[----:B------:R-:W-:-:S03]  /*0af0*/  @P0 LOP3.LUT R19, R19, R28, RZ, 0x3c, !PT ;  /* 0x0000001c13130212 */ /* 0x000fc600078e3cff */
[----:B------:R-:W4:Y:S01]  /*0b00*/  @P1 LDG.E R28, desc[UR10][R4.64+0xc4] ;  /* 0x0000c40a041c1981 */ /* 0x000f22000c1e1900 */
[----:B------:R-:W-:-:S13]  /*0b10*/  LOP3.LUT P0, RZ, R51, 0x8000, RZ, 0xc0, !PT ;  /* 0x0000800033ff7812 */ /* 0x000fda000780c0ff */
[----:B------:R-:W4:Y:S04]  /*0b20*/  @P0 LDG.E R60, desc[UR10][R4.64+0x12c] ;  /* 0x00012c0a043c0981 */ /* 0x000f28000c1e1900 */
[----:B------:R-:W4:Y:S04]  /*0b30*/  @P0 LDG.E R47, desc[UR10][R4.64+0x130] ;  /* 0x0001300a042f0981 */ /* 0x000f28000c1e1900 */
[----:B------:R-:W4:Y:S04]  /*0b40*/  @P0 LDG.E R62, desc[UR10][R4.64+0x134] ;  /* 0x0001340a043e0981 */ /* 0x000f28000c1e1900 */
[----:B------:R-:W4:Y:S04]  /*0b50*/  @P0 LDG.E R64, desc[UR10][R4.64+0x13c] ;  /* 0x00013c0a04400981 */ /* 0x000f28000c1e1900 */
[----:B------:R-:W4:Y:S01]  /*0b60*/  @P0 LDG.E R49, desc[UR10][R4.64+0x138] ;  /* 0x0001380a04310981 */ /* 0x000f22000c1e1900 */
[----:B------:R-:W-:-:S02]  /*0b70*/  IADD3 R22, PT, PT, R22, 0x10, RZ ;  /* 0x0000001016167810 */ /* 0x000fc40007ffe0ff */
[----:B--2---:R-:W-:Y:S02]  /*0b80*/  @P1 LOP3.LUT R15, R15, R24, RZ, 0x3c, !PT ;  /* 0x000000180f0f1212 */ /* 0x004fe400078e3cff */
[----:B---3--:R-:W-:Y:S02]  /*0b90*/  @P1 LOP3.LUT R16, R16, R23, RZ, 0x3c, !PT ;  /* 0x0000001710101212 */ /* 0x008fe400078e3cff */
[----:B----4-:R-:W-:Y:S02]  /*0ba0*/  @P1 LOP3.LUT R17, R17, R26, RZ, 0x3c, !PT ;  /* 0x0000001a11111212 */ /* 0x010fe400078e3cff */
        /* <DEDUP_REMOVED lines=12> */
[----:B------:R-:W-:Y:S02]  /*0c70*/  ISETP.NE.AND P1, PT, R22, 0x20, PT ;  /* 0x000000201600780c */ /* 0x000fe40003f25270 */
        /* <DEDUP_REMOVED lines=19> */
[----:B------:R-:W-:Y:S01]  /*0db0*/  @P0 LOP3.LUT R18, R18, R49, RZ, 0x3c, !PT ;  /* 0x0000003112120212 */ /* 0x000fe200078e3cff */
[----:B------:R-:W-:Y:S06]  /*0dc0*/  @P1 BRA `(.L_x_5) ;  /* 0xfffffff4004c1947 */ /* 0x000fec000383ffff */
[----:B------:R-:W-:-:S05]  /*0dd0*/  VIADD R11, R11, 0x1 ;  /* 0x000000010b0b7836 */ /* 0x000fca0000000000 */
[----:B------:R-:W-:-:S13]  /*0de0*/  ISETP.NE.AND P0, PT, R11, 0x5, PT ;  /* 0x000000050b00780c */ /* 0x000fda0003f05270 */
[----:B------:R-:W-:Y:S05]  /*0df0*/  @P0 BRA `(.L_x_6) ;  /* 0xfffffff400300947 */ /* 0x000fea000383ffff */
[----:B------:R1:W-:Y:S01]  /*0e00*/  STG.E desc[UR10][R12.64+0x4], R15 ;  /* 0x0000040f0c007986 */ /* 0x0003e2000c10190a */
[----:B------:R-:W-:-:S03]  /*0e10*/  VIADD R10, R10, 0x1 ;  /* 0x000000010a0a7836 */ /* 0x000fc60000000000 */
[----:B------:R1:W-:Y:S02]  /*0e20*/  STG.E.64 desc[UR10][R12.64+0x8], R16 ;  /* 0x000008100c007986 */ /* 0x0003e4000c101b0a */
[----:B------:R-:W-:Y:S02]  /*0e30*/  ISETP.GE.U32.AND P0, PT, R10, R9, PT ;  /* 0x000000090a00720c */ /* 0x000fe40003f06070 */
[----:B------:R1:W-:Y:S11]  /*0e40*/  STG.E.64 desc[UR10][R12.64+0x10], R18 ;  /* 0x000010120c007986 */ /* 0x0003f6000c101b0a */
[----:B------:R-:W-:Y:S05]  /*0e50*/  @!P0 BRA `(.L_x_7) ;  /* 0xfffffff400088947 */ /* 0x000fea000383ffff */
.L_x_4:
[----:B------:R-:W-:Y:S05]  /*0e60*/  BSYNC.RECONVERGENT B1 ;  /* 0x0000000000017941 */ /* 0x000fea0003800200 */
.L_x_3:
[C---:B------:R-:W-:Y:S01]  /*0e70*/  ISETP.GT.U32.AND P0, PT, R7.reuse, 0x3, PT ;  /* 0x000000030700780c */ /* 0x040fe20003f04070 */
[----:B------:R-:W-:Y:S01]  /*0e80*/  VIADD R8, R8, 0x1 ;  /* 0x0000000108087836 */ /* 0x000fe20000000000 */
[--C-:B------:R-:W-:Y:S02]  /*0e90*/  SHF.R.U64 R7, R7, 0x2, R0.reuse ;  /* 0x0000000207077819 */ /* 0x100fe40000001200 */
[----:B------:R-:W-:Y:S02]  /*0ea0*/  ISETP.GT.U32.AND.EX P0, PT, R0, RZ, PT, P0 ;  /* 0x000000ff0000720c */ /* 0x000fe40003f04100 */
[----:B------:R-:W-:-:S11]  /*0eb0*/  SHF.R.U32.HI R0, RZ, 0x2, R0 ;  /* 0x00000002ff007819 */ /* 0x000fd60000011600 */
[----:B------:R-:W-:Y:S05]  /*0ec0*/  @P0 BRA `(.L_x_8) ;  /* 0xfffffff000cc0947 */ /* 0x000fea000383ffff */
.L_x_2:
[----:B------:R-:W-:Y:S05]  /*0ed0*/  BSYNC.RECONVERGENT B0 ;  /* 0x0000000000007941 */ /* 0x000fea0003800200 */
.L_x_1:
[----:B------:R-:W-:Y:S01]  /*0ee0*/  SHF.R.U32.HI R0, RZ, 0x2, R15 ;  /* 0x00000002ff007819 */ /* 0x000fe2000001160f */
[----:B------:R-:W-:Y:S01]  /*0ef0*/  IMAD.SHL.U32 R3, R19, 0x10, RZ ;  /* 0x0000001013037824 */ /* 0x000fe200078e00ff */
[----:B------:R2:W-:Y:S01]  /*0f00*/  STG.E.64 desc[UR10][R12.64+0x18], RZ ;  /* 0x000018ff0c007986 */ /* 0x0005e2000c101b0a */
[----:B------:R-:W-:Y:S01]  /*0f10*/  BSSY.RECONVERGENT B0, `(.L_x_9) ;  /* 0x0000065000007945 */ /* 0x000fe20003800200 */
[----:B------:R-:W-:Y:S01]  /*0f20*/  LOP3.LUT R0, R0, R15, RZ, 0x3c, !PT ;  /* 0x0000000f00007212 */ /* 0x000fe200078e3cff */
[----:B------:R-:W-:Y:S01]  /*0f30*/  VIADD R4, R6, 0xd913f2 ;  /* 0x00d913f206047836 */ /* 0x000fe20000000000 */
[----:B------:R2:W-:Y:S03]  /*0f40*/  STG.E desc[UR10][R12.64+0x20], RZ ;  /* 0x000020ff0c007986 */ /* 0x0005e6000c10190a */
[C---:B------:R-:W-:Y:S01]  /*0f50*/  IMAD.SHL.U32 R2, R0.reuse, 0x2, RZ ;  /* 0x0000000200027824 */ /* 0x040fe200078e00ff */
[----:B------:R2:W-:Y:S04]  /*0f60*/  STG.E.64 desc[UR10][R12.64+0x28], RZ ;  /* 0x000028ff0c007986 */ /* 0x0005e8000c101b0a */
[----:B------:R-:W-:Y:S01]  /*0f70*/  LOP3.LUT R2, R0, R2, R3, 0x96, !PT ;  /* 0x0000000200027212 */ /* 0x000fe200078e9603 */
[----:B------:R-:W-:Y:S01]  /*0f80*/  IMAD.MOV.U32 R0, RZ, RZ, 0x2f800000 ;  /* 0x2f800000ff007424 */ /* 0x000fe200078e00ff */
[----:B------:R2:W-:Y:S02]  /*0f90*/  STL [R1], RZ ;  /* 0x000000ff01007387 */ /* 0x0005e40000100800 */
[----:B------:R-:W-:-:S02]  /*0fa0*/  LOP3.LUT R5, R2, R19, RZ, 0x3c, !PT ;  /* 0x0000001302057212 */ /* 0x000fc400078e3cff */
[----:B------:R2:W-:Y:S02]  /*0fb0*/  STL [R1+0x54], RZ ;  /* 0x000054ff01007387 */ /* 0x0005e40000100800 */
[----:B------:R-:W-:Y:S02]  /*0fc0*/  IADD3 R2, PT, PT, R14, 0x587c5, R5 ;  /* 0x000587c50e027810 */ /* 0x000fe40007ffe005 */
[----:B------:R2:W-:Y:S02]  /*0fd0*/  STL [R1+0xa8], RZ ;  /* 0x0000a8ff01007387 */ /* 0x0005e40000100800 */
[----:B------:R-:W-:Y:S02]  /*0fe0*/  I2FP.F32.U32 R3, R2 ;  /* 0x0000000200037245 */ /* 0x000fe40000201000 */
[----:B------:R2:W-:Y:S01]  /*0ff0*/  STL [R1+0x4], RZ ;  /* 0x000004ff01007387 */ /* 0x0005e20000100800 */
[----:B------:R-:W-:Y:S02]  /*1000*/  MOV R2, RZ ;  /* 0x000000ff00027202 */ /* 0x000fe40000000f00 */
[----:B------:R-:W-:Y:S01]  /*1010*/  FFMA R3, R3, R0, 1.1641532182693481445e-10 ;  /* 0x2f00000003037423 */ /* 0x000fe20000000000 */
[----:B------:R2:W-:Y:S03]  /*1020*/  STL [R1+0x58], RZ ;  /* 0x000058ff01007387 */ /* 0x0005e60000100800 */
[----:B------:R-:W-:Y:S01]  /*1030*/  FMUL R3, R3, 3 ;  /* 0x4040000003037820 */ /* 0x000fe20000400000 */
[----:B------:R2:W-:Y:S04]  /*1040*/  STL [R1+0xac], RZ ;  /* 0x0000acff01007387 */ /* 0x0005e80000100800 */
[----:B------:R2:W-:Y:S01]  /*1050*/  STL [R1+0x8], RZ ;  /* 0x000008ff01007387 */ /* 0x0005e20000100800 */
[----:B------:R-:W3:Y:S03]  /*1060*/  F2I.TRUNC.NTZ R3, R3 ;  /* 0x0000000300037305 */ /* 0x000ee6000020f100 */
[----:B------:R2:W-:Y:S04]  /*1070*/  STL [R1+0x5c], RZ ;  /* 0x00005cff01007387 */ /* 0x0005e80000100800 */
[----:B------:R2:W-:Y:S04]  /*1080*/  STL [R1+0xb0], RZ ;  /* 0x0000b0ff01007387 */ /* 0x0005e80000100800 */
[----:B------:R2:W-:Y:S04]  /*1090*/  STL [R1+0xc], RZ ;  /* 0x00000cff01007387 */ /* 0x0005e80000100800 */
[----:B------:R2:W-:Y:S01]  /*10a0*/  STL [R1+0x60], RZ ;  /* 0x000060ff01007387 */ /* 0x0005e20000100800 */
[----:B---3--:R-:W-:-:S03]  /*10b0*/  ISETP.NE.AND P0, PT, R3, RZ, PT ;  /* 0x000000ff0300720c */ /* 0x008fc60003f05270 */
[----:B------:R2:W-:Y:S04]  /*10c0*/  STL [R1+0xb4], RZ ;  /* 0x0000b4ff01007387 */ /* 0x0005e80000100800 */
        /* <DEDUP_REMOVED lines=50> */
[----:B------:R2:W-:Y:S01]  /*13f0*/  STL [R1+0xf8], RZ ;  /* 0x0000f8ff01007387 */ /* 0x0005e20000100800 */
[----:B------:R-:W-:Y:S05]  /*1400*/  @!P0 BRA `(.L_x_10) ;  /* 0x0000000000448947 */ /* 0x000fea0003800000 */
[----:B------:R-:W-:-:S13]  /*1410*/  ISETP.NE.AND P0, PT, R3, 0x1, PT ;  /* 0x000000010300780c */ /* 0x000fda0003f05270 */
[----:B------:R-:W-:Y:S05]  /*1420*/  @!P0 BRA `(.L_x_11) ;  /* 0x0000000000288947 */ /* 0x000fea0003800000 */
[----:B------:R-:W-:Y:S01]  /*1430*/  ISETP.NE.AND P0, PT, R3, 0x2, PT ;  /* 0x000000020300780c */ /* 0x000fe20003f05270 */
[----:B------:R-:W-:Y:S02]  /*1440*/  IMAD.MOV.U32 R6, RZ, RZ, RZ ;  /* 0x000000ffff067224 */ /* 0x000fe400078e00ff */
[----:B------:R-:W-:-:S10]  /*1450*/  IMAD.MOV.U32 R8, RZ, RZ, RZ ;  /* 0x000000ffff087224 */ /* 0x000fd400078e00ff */
[----:B------:R-:W-:Y:S05]  /*1460*/  @P0 BRA `(.L_x_12) ;  /* 0x00000000003c0947 */ /* 0x000fea0003800000 */
[----:B------:R-:W-:Y:S02]  /*1470*/  IMAD.MOV.U32 R10, RZ, RZ, 0x1 ;  /* 0x00000001ff0a7424 */ /* 0x000fe400078e00ff */
[----:B------:R-:W-:Y:S02]  /*1480*/  HFMA2 R8, -RZ, RZ, 0, 0 ;  /* 0x00000000ff087431 */ /* 0x000fe400000001ff */
[----:B------:R-:W-:Y:S02]  /*1490*/  IMAD.MOV.U32 R6, RZ, RZ, RZ ;  /* 0x000000ffff067224 */ /* 0x000fe400078e00ff */
[----:B------:R-:W-:Y:S01]  /*14a0*/  IMAD.MOV.U32 R2, RZ, RZ, 0x1 ;  /* 0x00000001ff027424 */ /* 0x000fe200078e00ff */
[----:B------:R3:W-:Y:S01]  /*14b0*/  STL [R1+0x50], R10 ;  /* 0x0000500a01007387 */ /* 0x0007e20000100800 */
[----:B------:R-:W-:Y:S05]  /*14c0*/  BRA `(.L_x_12) ;  /* 0x0000000000247947 */ /* 0x000fea0003800000 */
.L_x_11:
[----:B------:R-:W-:Y:S02]  /*14d0*/  IMAD.MOV.U32 R10, RZ, RZ, 0x1 ;  /* 0x00000001ff0a7424 */ /* 0x000fe400078e00ff */
[----:B------:R-:W-:Y:S02]  /*14e0*/  IMAD.MOV.U32 R8, RZ, RZ, 0x1 ;  /* 0x00000001ff087424 */ /* 0x000fe400078e00ff */
[----:B------:R-:W-:Y:S01]  /*14f0*/  IMAD.MOV.U32 R6, RZ, RZ, RZ ;  /* 0x000000ffff067224 */ /* 0x000fe200078e00ff */
[----:B------:R4:W-:Y:S01]  /*1500*/  STL [R1+0xa4], R10 ;  /* 0x0000a40a01007387 */ /* 0x0009e20000100800 */
[----:B------:R-:W-:Y:S05]  /*1510*/  BRA `(.L_x_12) ;  /* 0x0000000000107947 */ /* 0x000fea0003800000 */
.L_x_10:
[----:B------:R-:W-:Y:S01]  /*1520*/  IMAD.MOV.U32 R10, RZ, RZ, 0x1 ;  /* 0x00000001ff0a7424 */ /* 0x000fe200078e00ff */
[----:B------:R-:W-:Y:S01]  /*1530*/  MOV R6, 0x1 ;  /* 0x0000000100067802 */ /* 0x000fe20000000f00 */
[----:B------:R-:W-:-:S03]  /*1540*/  IMAD.MOV.U32 R8, RZ, RZ, RZ ;  /* 0x000000ffff087224 */ /* 0x000fc600078e00ff */
[----:B------:R3:W-:Y:S04]  /*1550*/  STL [R1+0xf8], R10 ;  /* 0x0000f80a01007387 */ /* 0x0007e80000100800 */
.L_x_12:
[----:B------:R-:W-:Y:S05]  /*1560*/  BSYNC.RECONVERGENT B0 ;  /* 0x0000000000007941 */ /* 0x000fea0003800200 */
.L_x_9:
[----:B------:R-:W-:Y:S01]  /*1570*/  SHF.R.U32.HI R3, RZ, 0x2, R16 ;  /* 0x00000002ff037819 */ /* 0x000fe20000011610 */
[----:B---34-:R-:W-:Y:S01]  /*1580*/  IMAD.SHL.U32 R10, R5, 0x10, RZ ;  /* 0x00000010050a7824 */ /* 0x018fe200078e00ff */
[----:B------:R3:W-:Y:S01]  /*1590*/  STL [R1], R2 ;  /* 0x0000000201007387 */ /* 0x0007e20000100800 */
[----:B------:R-:W-:Y:S01]  /*15a0*/  BSSY.RECONVERGENT B0, `(.L_x_13) ;  /* 0x000001a000007945 */ /* 0x000fe20003800200 */
[----:B------:R-:W-:Y:S02]  /*15b0*/  LOP3.LUT R3, R3, R16, RZ, 0x3c, !PT ;  /* 0x0000001003037212 */ /* 0x000fe400078e3cff */
[----:B------:R3:W-:Y:S03]  /*15c0*/  STL [R1+0x54], R8 ;  /* 0x0000540801007387 */ /* 0x0007e60000100800 */
[C---:B------:R-:W-:Y:S01]  /*15d0*/  IMAD.SHL.U32 R7, R3.reuse, 0x2, RZ ;  /* 0x0000000203077824 */ /* 0x040fe200078e00ff */
[----:B------:R3:W-:Y:S04]  /*15e0*/  STL [R1+0xa8], R6 ;  /* 0x0000a80601007387 */ /* 0x0007e80000100800 */
[----:B------:R-:W-:-:S04]  /*15f0*/  LOP3.LUT R10, R3, R7, R10, 0x96, !PT ;  /* 0x00000007030a7212 */ /* 0x000fc800078e960a */
[----:B01----:R-:W-:-:S04]  /*1600*/  LOP3.LUT R16, R10, R5, RZ, 0x3c, !PT ;  /* 0x000000050a107212 */ /* 0x003fc800078e3cff */
[----:B------:R-:W-:-:S04]  /*1610*/  IADD3 R3, PT, PT, R14, 0xb0f8a, R16 ;  /* 0x000b0f8a0e037810 */ /* 0x000fc80007ffe010 */
[----:B------:R-:W-:-:S05]  /*1620*/  I2FP.F32.U32 R3, R3 ;  /* 0x0000000300037245 */ /* 0x000fca0000201000 */
[----:B------:R-:W-:-:S04]  /*1630*/  FFMA R3, R3, R0, 1.1641532182693481445e-10 ;  /* 0x2f00000003037423 */ /* 0x000fc80000000000 */
[----:B------:R-:W-:-:S06]  /*1640*/  FMUL R3, R3, 3 ;  /* 0x4040000003037820 */ /* 0x000fcc0000400000 */
[----:B------:R-:W0:Y:S02]  /*1650*/  F2I.TRUNC.NTZ R3, R3 ;  /* 0x0000000300037305 */ /* 0x000e24000020f100 */
[----:B0-----:R-:W-:-:S13]  /*1660*/  ISETP.NE.AND P0, PT, R3, 0x2, PT ;  /* 0x000000020300780c */ /* 0x001fda0003f05270 */
[----:B---3--:R-:W-:Y:S05]  /*1670*/  @!P0 BRA `(.L_x_14) ;  /* 0x0000000000288947 */ /* 0x008fea0003800000 */
[----:B------:R-:W-:-:S13]  /*1680*/  ISETP.NE.AND P0, PT, R3, 0x1, PT ;  /* 0x000000010300780c */ /* 0x000fda0003f05270 */
[----:B------:R-:W-:Y:S05]  /*1690*/  @!P0 BRA `(.L_x_15) ;  /* 0x0000000000148947 */ /* 0x000fea0003800000 */
[----:B------:R-:W-:-:S13]  /*16a0*/  ISETP.NE.AND P0, PT, R3, RZ, PT ;  /* 0x000000ff0300720c */ /* 0x000fda0003f05270 */
[----:B------:R-:W-:Y:S05]  /*16b0*/  @P0 BRA `(.L_x_16) ;  /* 0x0000000000200947 */ /* 0x000fea0003800000 */
[----:B------:R-:W-:-:S05]  /*16c0*/  VIADD R6, R6, 0x1 ;  /* 0x0000000106067836 */ /* 0x000fca0000000000 */
[----:B------:R3:W-:Y:S01]  /*16d0*/  STL [R1+0xf8], R6 ;  /* 0x0000f80601007387 */ /* 0x0007e20000100800 */
[----:B------:R-:W-:Y:S05]  /*16e0*/  BRA `(.L_x_16) ;  /* 0x0000000000147947 */ /* 0x000fea0003800000 */
.L_x_15:
[----:B------:R-:W-:-:S05]  /*16f0*/  VIADD R8, R8, 0x1 ;  /* 0x0000000108087836 */ /* 0x000fca0000000000 */
[----:B------:R1:W-:Y:S01]  /*1700*/  STL [R1+0xa4], R8 ;  /* 0x0000a40801007387 */ /* 0x0003e20000100800 */
[----:B------:R-:W-:Y:S05]  /*1710*/  BRA `(.L_x_16) ;  /* 0x0000000000087947 */ /* 0x000fea0003800000 */
.L_x_14:
[----:B------:R-:W-:-:S05]  /*1720*/  IADD3 R2, PT, PT, R2, 0x1, RZ ;  /* 0x0000000102027810 */ /* 0x000fca0007ffe0ff */
[----:B------:R0:W-:Y:S02]  /*1730*/  STL [R1+0x50], R2 ;  /* 0x0000500201007387 */ /* 0x0001e40000100800 */
.L_x_16:
[----:B------:R-:W-:Y:S05]  /*1740*/  BSYNC.RECONVERGENT B0 ;  /* 0x0000000000007941 */ /* 0x000fea0003800200 */
.L_x_13:
[----:B------:R-:W-:Y:S01]  /*1750*/  SHF.R.U32.HI R10, RZ, 0x2, R17 ;  /* 0x00000002ff0a7819 */ /* 0x000fe20000011611 */
[----:B------:R-:W-:Y:S01]  /*1760*/  IMAD.SHL.U32 R3, R16, 0x10, RZ ;  /* 0x0000001010037824 */ /* 0x000fe200078e00ff */
[----:B------:R4:W-:Y:S01]  /*1770*/  STL [R1+0x4], R2 ;  /* 0x0000040201007387 */ /* 0x0009e20000100800 */
[----:B------:R-:W-:Y:S01]  /*1780*/  BSSY.RECONVERGENT B0, `(.L_x_17) ;  /* 0x000001a000007945 */ /* 0x000fe20003800200 */
[----:B------:R-:W-:Y:S02]  /*1790*/  LOP3.LUT R10, R10, R17, RZ, 0x3c, !PT ;  /* 0x000000110a0a7212 */ /* 0x000fe400078e3cff */
[----:B------:R4:W-:Y:S03]  /*17a0*/  STL [R1+0x58], R8 ;  /* 0x0000580801007387 */ /* 0x0009e60000100800 */
[C---:B------:R-:W-:Y:S01]  /*17b0*/  IMAD.SHL.U32 R7, R10.reuse, 0x2, RZ ;  /* 0x000000020a077824 */ /* 0x040fe200078e00ff */
[----:B------:R4:W-:Y:S04]  /*17c0*/  STL [R1+0xac], R6 ;  /* 0x0000ac0601007387 */ /* 0x0009e80000100800 */
[----:B------:R-:W-:-:S04]  /*17d0*/  LOP3.LUT R3, R10, R7, R3, 0x96, !PT ;  /* 0x000000070a037212 */ /* 0x000fc800078e9603 */
[----:B------:R-:W-:-:S04]  /*17e0*/  LOP3.LUT R20, R3, R16, RZ, 0x3c, !PT ;  /* 0x0000001003147212 */ /* 0x000fc800078e3cff */
[----:B------:R-:W-:-:S04]  /*17f0*/  IADD3 R3, PT, PT, R14, 0x10974f, R20 ;  /* 0x0010974f0e037810 */ /* 0x000fc80007ffe014 */
[----:B------:R-:W-:-:S05]  /*1800*/  I2FP.F32.U32 R3, R3 ;  /* 0x0000000300037245 */ /* 0x000fca0000201000 */
[----:B------:R-:W-:-:S04]  /*1810*/  FFMA R3, R3, R0, 1.1641532182693481445e-10 ;  /* 0x2f00000003037423 */ /* 0x000fc80000000000 */
[----:B------:R-:W-:-:S06]  /*1820*/  FMUL R3, R3, 3 ;  /* 0x4040000003037820 */ /* 0x000fcc0000400000 */
[----:B------:R-:W5:Y:S02]  /*1830*/  F2I.TRUNC.NTZ R3, R3 ;  /* 0x0000000300037305 */ /* 0x000f64000020f100 */
[----:B-----5:R-:W-:-:S13]  /*1840*/  ISETP.NE.AND P0, PT, R3, 0x2, PT ;  /* 0x000000020300780c */ /* 0x020fda0003f05270 */
[----:B----4-:R-:W-:Y:S05]  /*1850*/  @!P0 BRA `(.L_x_18) ;  /* 0x0000000000288947 */ /* 0x010fea0003800000 */
[----:B------:R-:W-:-:S13]  /*1860*/  ISETP.NE.AND P0, PT, R3, 0x1, PT ;  /* 0x000000010300780c */ /* 0x000fda0003f05270 */
[----:B------:R-:W-:Y:S05]  /*1870*/  @!P0 BRA `(.L_x_19) ;  /* 0x0000000000148947 */ /* 0x000fea0003800000 */
[----:B------:R-:W-:-:S13]  /*1880*/  ISETP.NE.AND P0, PT, R3, RZ, PT ;  /* 0x000000ff0300720c */ /* 0x000fda0003f05270 */
[----:B------:R-:W-:Y:S05]  /*1890*/  @P0 BRA `(.L_x_20) ;  /* 0x0000000000200947 */ /* 0x000fea0003800000 */
[----:B---3--:R-:W-:-:S05]  /*18a0*/  VIADD R6, R6, 0x1 ;  /* 0x0000000106067836 */ /* 0x008fca0000000000 */
[----:B------:R3:W-:Y:S01]  /*18b0*/  STL [R1+0xf8], R6 ;  /* 0x0000f80601007387 */ /* 0x0007e20000100800 */
[----:B------:R-:W-:Y:S05]  /*18c0*/  BRA `(.L_x_20) ;  /* 0x0000000000147947 */ /* 0x000fea0003800000 */
.L_x_19:
[----:B-1----:R-:W-:-:S05]  /*18d0*/  VIADD R8, R8, 0x1 ;  /* 0x0000000108087836 */ /* 0x002fca0000000000 */
[----:B------:R4:W-:Y:S01]  /*18e0*/  STL [R1+0xa4], R8 ;  /* 0x0000a40801007387 */ /* 0x0009e20000100800 */
[----:B------:R-:W-:Y:S05]  /*18f0*/  BRA `(.L_x_20) ;  /* 0x0000000000087947 */ /* 0x000fea0003800000 */
.L_x_18:
[----:B0-----:R-:W-:-:S05]  /*1900*/  VIADD R2, R2, 0x1 ;  /* 0x0000000102027836 */ /* 0x001fca0000000000 */
[----:B------:R0:W-:Y:S02]  /*1910*/  STL [R1+0x50], R2 ;  /* 0x0000500201007387 */ /* 0x0001e40000100800 */
.L_x_20:
[----:B------:R-:W-:Y:S05]  /*1920*/  BSYNC.RECONVERGENT B0 ;  /* 0x0000000000007941 */ /* 0x000fea0003800200 */
.L_x_17:
[----:B------:R-:W-:Y:S01]  /*1930*/  SHF.R.U32.HI R3, RZ, 0x2, R18 ;  /* 0x00000002ff037819 */ /* 0x000fe20000011612 */
[----:B------:R0:W-:Y:S01]  /*1940*/  STL [R1+0x8], R2 ;  /* 0x0000080201007387 */ /* 0x0001e20000100800 */
[----:B------:R-:W-:Y:S01]  /*1950*/  SHF.L.U32 R10, R20, 0x4, RZ ;  /* 0x00000004140a7819 */ /* 0x000fe200000006ff */
[----:B------:R-:W-:Y:S01]  /*1960*/  BSSY.RECONVERGENT B0, `(.L_x_21) ;  /* 0x000001a000007945 */ /* 0x000fe20003800200 */
[----:B------:R-:W-:Y:S01]  /*1970*/  LOP3.LUT R3, R3, R18, RZ, 0x3c, !PT ;  /* 0x0000001203037212 */ /* 0x000fe200078e3cff */
[----:B------:R0:W-:Y:S04]  /*1980*/  STL [R1+0x5c], R8 ;  /* 0x00005c0801007387 */ /* 0x0001e80000100800 */
        /* <DEDUP_REMOVED lines=10> */
[----:B0-----:R-:W-:Y:S05]  /*1a30*/  @!P0 BRA `(.L_x_22) ;  /* 0x0000000000288947 */ /* 0x001fea0003800000 */
[----:B------:R-:W-:-:S13]  /*1a40*/  ISETP.NE.AND P0, PT, R3, 0x1, PT ;  /* 0x000000010300780c */ /* 0x000fda0003f05270 */
[----:B------:R-:W-:Y:S05]  /*1a50*/  @!P0 BRA `(.L_x_23) ;  /* 0x0000000000148947 */ /* 0x000fea0003800000 */
[----:B------:R-:W-:-:S13]  /*1a60*/  ISETP.NE.AND P0, PT, R3, RZ, PT ;  /* 0x000000ff0300720c */ /* 0x000fda0003f05270 */
[----:B------:R-:W-:Y:S05]  /*1a70*/  @P0 BRA `(.L_x_24) ;  /* 0x0000000000200947 */ /* 0x000fea0003800000 */
[----:B---3--:R-:W-:-:S05]  /*1a80*/  VIADD R6, R6, 0x1 ;  /* 0x0000000106067836 */ /* 0x008fca0000000000 */
[----:B------:R0:W-:Y:S01]  /*1a90*/  STL [R1+0xf8], R6 ;  /* 0x0000f80601007387 */ /* 0x0001e20000100800 */
[----:B------:R-:W-:Y:S05]  /*1aa0*/  BRA `(.L_x_24) ;  /* 0x0000000000147947 */ /* 0x000fea0003800000 */
.L_x_23:
[----:B-1--4-:R-:W-:-:S05]  /*1ab0*/  VIADD R8, R8, 0x1 ;  /* 0x0000000108087836 */ /* 0x012fca0000000000 */
[----:B------:R0:W-:Y:S01]  /*1ac0*/  STL [R1+0xa4], R8 ;  /* 0x0000a40801007387 */ /* 0x0001e20000100800 */
[----:B------:R-:W-:Y:S05]  /*1ad0*/  BRA `(.L_x_24) ;  /* 0x0000000000087947 */ /* 0x000fea0003800000 */
.L_x_22:
[----:B------:R-:W-:-:S05]  /*1ae0*/  VIADD R2, R2, 0x1 ;  /* 0x0000000102027836 */ /* 0x000fca0000000000 */
[----:B------:R0:W-:Y:S02]  /*1af0*/  STL [R1+0x50], R2 ;  /* 0x0000500201007387 */ /* 0x0001e40000100800 */
.L_x_24:
[----:B------:R-:W-:Y:S05]  /*1b00*/  BSYNC.RECONVERGENT B0 ;  /* 0x0000000000007941 */ /* 0x000fea0003800200 */
.L_x_21:
[----:B------:R-:W-:Y:S01]  /*1b10*/  SHF.R.U32.HI R10, RZ, 0x2, R19 ;  /* 0x00000002ff0a7819 */ /* 0x000fe20000011613 */
[----:B------:R-:W-:Y:S01]  /*1b20*/  IMAD.SHL.U32 R3, R18, 0x10, RZ ;  /* 0x0000001012037824 */ /* 0x000fe200078e00ff */
[----:B------:R0:W-:Y:S01]  /*1b30*/  STL [R1+0xc], R2 ;  /* 0x00000c0201007387 */ /* 0x0001e20000100800 */
[----:B------:R-:W-:Y:S01]  /*1b40*/  BSSY.RECONVERGENT B0, `(.L_x_25) ;  /* 0x000001a000007945 */ /* 0x000fe20003800200 */
[----:B------:R-:W-:Y:S02]  /*1b50*/  LOP3.LUT R10, R10, R19, RZ, 0x3c, !PT ;  /* 0x000000130a0a7212 */ /* 0x000fe400078e3cff */
[----:B------:R0:W-:Y:S02]  /*1b60*/  STL [R1+0x60], R8 ;  /* 0x0000600801007387 */ /* 0x0001e40000100800 */
[C---:B------:R-:W-:Y:S02]  /*1b70*/  SHF.L.U32 R7, R10.reuse, 0x1, RZ ;  /* 0x000000010a077819 */ /* 0x040fe400000006ff */
[----:B------:R0:W-:Y:S02]  /*1b80*/  STL [R1+0xb4], R6 ;  /* 0x0000b40601007387 */ /* 0x0001e40000100800 */
        /* <DEDUP_REMOVED lines=16> */
.L_x_27:
[----:B-1--4-:R-:W-:-:S05]  /*1c90*/  VIADD R8, R8, 0x1 ;  /* 0x0000000108087836 */ /* 0x012fca0000000000 */
[----:B------:R0:W-:Y:S01]  /*1ca0*/  STL [R1+0xa4], R8 ;  /* 0x0000a40801007387 */ /* 0x0001e20000100800 */
[----:B------:R-:W-:Y:S05]  /*1cb0*/  BRA `(.L_x_28) ;  /* 0x0000000000087947 */ /* 0x000fea0003800000 */
.L_x_26:
[----:B------:R-:W-:-:S05]  /*1cc0*/  VIADD R2, R2, 0x1 ;  /* 0x0000000102027836 */ /* 0x000fca0000000000 */
[----:B------:R0:W-:Y:S02]  /*1cd0*/  STL [R1+0x50], R2 ;  /* 0x0000500201007387 */ /* 0x0001e40000100800 */
.L_x_28:
[----:B------:R-:W-:Y:S05]  /*1ce0*/  BSYNC.RECONVERGENT B0 ;  /* 0x0000000000007941 */ /* 0x000fea0003800200 */
.L_x_25:
        /* <DEDUP_REMOVED lines=21> */
[----:B---3--:R-:W-:-:S05]  /*1e40*/  IADD3 R6, PT, PT, R6, 0x1, RZ ;  /* 0x0000000106067810 */ /* 0x008fca0007ffe0ff */
[----:B------:R0:W-:Y:S01]  /*1e50*/  STL [R1+0xf8], R6 ;  /* 0x0000f80601007387 */ /* 0x0001e20000100800 */
[----:B------:R-:W-:Y:S05]  /*1e60*/  BRA `(.L_x_32) ;  /* 0x0000000000147947 */ /* 0x000fea0003800000 */
.L_x_31:
[----:B-1--4-:R-:W-:-:S05]  /*1e70*/  VIADD R8, R8, 0x1 ;  /* 0x0000000108087836 */ /* 0x012fca0000000000 */
[----:B------:R0:W-:Y:S01]  /*1e80*/  STL [R1+0xa4], R8 ;  /* 0x0000a40801007387 */ /* 0x0001e20000100800 */
[----:B------:R-:W-:Y:S05]  /*1e90*/  BRA `(.L_x_32) ;  /* 0x0000000000087947 */ /* 0x000fea0003800000 */
.L_x_30:
[----:B------:R-:W-:-:S05]  /*1ea0*/  VIADD R2, R2, 0x1 ;  /* 0x0000000102027836 */ /* 0x000fca0000000000 */
[----:B------:R0:W-:Y:S02]  /*1eb0*/  STL [R1+0x50], R2 ;  /* 0x0000500201007387 */ /* 0x0001e40000100800 */
.L_x_32:
[----:B------:R-:W-:Y:S05]  /*1ec0*/  BSYNC.RECONVERGENT B0 ;  /* 0x0000000000007941 */ /* 0x000fea0003800200 */
.L_x_29:
        /* <DEDUP_REMOVED lines=24> */
.L_x_35:
[----:B-1--4-:R-:W-:-:S05]  /*2050*/  IADD3 R8, PT, PT, R8, 0x1, RZ ;  /* 0x0000000108087810 */ /* 0x012fca0007ffe0ff */
[----:B------:R0:W-:Y:S01]  /*2060*/  STL [R1+0xa4], R8 ;  /* 0x0000a40801007387 */ /* 0x0001e20000100800 */
[----:B------:R-:W-:Y:S05]  /*2070*/  BRA `(.L_x_36) ;  /* 0x0000000000087947 */ /* 0x000fea0003800000 */
.L_x_34:
[----:B------:R-:W-:-:S05]  /*2080*/  VIADD R2, R2, 0x1 ;  /* 0x0000000102027836 */ /* 0x000fca0000000000 */
[----:B------:R0:W-:Y:S02]  /*2090*/  STL [R1+0x50], R2 ;  /* 0x0000500201007387 */ /* 0x0001e40000100800 */
.L_x_36:
[----:B------:R-:W-:Y:S05]  /*20a0*/  BSYNC.RECONVERGENT B0 ;  /* 0x0000000000007941 */ /* 0x000fea0003800200 */
.L_x_33:
        /* <DEDUP_REMOVED lines=24> */
.L_x_39:
[----:B-1--4-:R-:W-:-:S05]  /*2230*/  VIADD R8, R8, 0x1 ;  /* 0x0000000108087836 */ /* 0x012fca0000000000 */
[----:B------:R0:W-:Y:S01]  /*2240*/  STL [R1+0xa4], R8 ;  /* 0x0000a40801007387 */ /* 0x0001e20000100800 */
[----:B------:R-:W-:Y:S05]  /*2250*/  BRA `(.L_x_40) ;  /* 0x0000000000087947 */ /* 0x000fea0003800000 */
.L_x_38:
[----:B------:R-:W-:-:S05]  /*2260*/  IADD3 R2, PT, PT, R2, 0x1, RZ ;  /* 0x0000000102027810 */ /* 0x000fca0007ffe0ff */
[----:B------:R0:W-:Y:S02]  /*2270*/  STL [R1+0x50], R2 ;  /* 0x0000500201007387 */ /* 0x0001e40000100800 */
.L_x_40:
[----:B------:R-:W-:Y:S05]  /*2280*/  BSYNC.RECONVERGENT B0 ;  /* 0x0000000000007941 */ /* 0x000fea0003800200 */
.L_x_37:
        /* <DEDUP_REMOVED lines=24> */
.L_x_43:
[----:B-1--4-:R-:W-:-:S05]  /*2410*/  VIADD R8, R8, 0x1 ;  /* 0x0000000108087836 */ /* 0x012fca0000000000 */
[----:B------:R0:W-:Y:S01]  /*2420*/  STL [R1+0xa4], R8 ;  /* 0x0000a40801007387 */ /* 0x0001e20000100800 */
[----:B------:R-:W-:Y:S05]  /*2430*/  BRA `(.L_x_44) ;  /* 0x0000000000087947 */ /* 0x000fea0003800000 */
.L_x_42:
[----:B------:R-:W-:-:S05]  /*2440*/  VIADD R2, R2, 0x1 ;  /* 0x0000000102027836 */ /* 0x000fca0000000000 */
[----:B------:R0:W-:Y:S02]  /*2450*/  STL [R1+0x50], R2 ;  /* 0x0000500201007387 */ /* 0x0001e40000100800 */
.L_x_44:
[----:B------:R-:W-:Y:S05]  /*2460*/  BSYNC.RECONVERGENT B0 ;  /* 0x0000000000007941 */ /* 0x000fea0003800200 */
.L_x_41:
        /* <DEDUP_REMOVED lines=24> */
.L_x_47:
[----:B-1--4-:R-:W-:-:S05]  /*25f0*/  VIADD R8, R8, 0x1 ;  /* 0x0000000108087836 */ /* 0x012fca0000000000 */
[----:B------:R0:W-:Y:S01]  /*2600*/  STL [R1+0xa4], R8 ;  /* 0x0000a40801007387 */ /* 0x0001e20000100800 */
[----:B------:R-:W-:Y:S05]  /*2610*/  BRA `(.L_x_48) ;  /* 0x0000000000087947 */ /* 0x000fea0003800000 */
.L_x_46:
[----:B------:R-:W-:-:S05]  /*2620*/  VIADD R2, R2, 0x1 ;  /* 0x0000000102027836 */ /* 0x000fca0000000000 */
[----:B------:R0:W-:Y:S02]  /*2630*/  STL [R1+0x50], R2 ;  /* 0x0000500201007387 */ /* 0x0001e40000100800 */
.L_x_48:
[----:B------:R-:W-:Y:S05]  /*2640*/  BSYNC.RECONVERGENT B0 ;  /* 0x0000000000007941 */ /* 0x000fea0003800200 */
.L_x_45:
        /* <DEDUP_REMOVED lines=24> */
.L_x_51:
[----:B-1--4-:R-:W-:-:S05]  /*27d0*/  VIADD R8, R8, 0x1 ;  /* 0x0000000108087836 */ /* 0x012fca0000000000 */
[----:B------:R0:W-:Y:S01]  /*27e0*/  STL [R1+0xa4], R8 ;  /* 0x0000a40801007387 */ /* 0x0001e20000100800 */
[----:B------:R-:W-:Y:S05]  /*27f0*/  BRA `(.L_x_52) ;  /* 0x0000000000087947 */ /* 0x000fea0003800000 */
.L_x_50:
[----:B------:R-:W-:-:S05]  /*2800*/  VIADD R2, R2, 0x1 ;  /* 0x0000000102027836 */ /* 0x000fca0000000000 */
[----:B------:R0:W-:Y:S02]  /*2810*/  STL [R1+0x50], R2 ;  /* 0x0000500201007387 */ /* 0x0001e40000100800 */
.L_x_52:
[----:B------:R-:W-:Y:S05]  /*2820*/  BSYNC.RECONVERGENT B0 ;  /* 0x0000000000007941 */ /* 0x000fea0003800200 */
.L_x_49:
        /* <DEDUP_REMOVED lines=24> */
.L_x_55:
[----:B-1--4-:R-:W-:-:S05]  /*29b0*/  VIADD R8, R8, 0x1 ;  /* 0x0000000108087836 */ /* 0x012fca0000000000 */
[----:B------:R0:W-:Y:S01]  /*29c0*/  STL [R1+0xa4], R8 ;  /* 0x0000a40801007387 */ /* 0x0001e20000100800 */
[----:B------:R-:W-:Y:S05]  /*29d0*/  BRA `(.L_x_56) ;  /* 0x0000000000087947 */ /* 0x000fea0003800000 */
.L_x_54:
[----:B------:R-:W-:-:S05]  /*29e0*/  VIADD R2, R2, 0x1 ;  /* 0x0000000102027836 */ /* 0x000fca0000000000 */
[----:B------:R0:W-:Y:S02]  /*29f0*/  STL [R1+0x50], R2 ;  /* 0x0000500201007387 */ /* 0x0001e40000100800 */
.L_x_56:
[----:B------:R-:W-:Y:S05]  /*2a00*/  BSYNC.RECONVERGENT B0 ;  /* 0x0000000000007941 */ /* 0x000fea0003800200 */
.L_x_53:
        /* <DEDUP_REMOVED lines=24> */
.L_x_59:
[----:B-1--4-:R-:W-:-:S05]  /*2b90*/  IADD3 R8, PT, PT, R8, 0x1, RZ ;  /* 0x0000000108087810 */ /* 0x012fca0007ffe0ff */
[----:B------:R0:W-:Y:S01]  /*2ba0*/  STL [R1+0xa4], R8 ;  /* 0x0000a40801007387 */ /* 0x0001e20000100800 */
[----:B------:R-:W-:Y:S05]  /*2bb0*/  BRA `(.L_x_60) ;  /* 0x0000000000087947 */ /* 0x000fea0003800000 */
.L_x_58:
[----:B------:R-:W-:-:S05]  /*2bc0*/  VIADD R2, R2, 0x1 ;  /* 0x0000000102027836 */ /* 0x000fca0000000000 */
[----:B------:R0:W-:Y:S02]  /*2bd0*/  STL [R1+0x50], R2 ;  /* 0x0000500201007387 */ /* 0x0001e40000100800 */
.L_x_60:
[----:B------:R-:W-:Y:S05]  /*2be0*/  BSYNC.RECONVERGENT B0 ;  /* 0x0000000000007941 */ /* 0x000fea0003800200 */
.L_x_57:
        /* <DEDUP_REMOVED lines=24> */
.L_x_63:
[----:B-1--4-:R-:W-:-:S05]  /*2d70*/  VIADD R8, R8, 0x1 ;  /* 0x0000000108087836 */ /* 0x012fca0000000000 */
[----:B------:R0:W-:Y:S01]  /*2d80*/  STL [R1+0xa4], R8 ;  /* 0x0000a40801007387 */ /* 0x0001e20000100800 */
[----:B------:R-:W-:Y:S05]  /*2d90*/  BRA `(.L_x_64) ;  /* 0x0000000000087947 */ /* 0x000fea0003800000 */
.L_x_62:
[----:B------:R-:W-:-:S05]  /*2da0*/  IADD3 R2, PT, PT, R2, 0x1, RZ ;  /* 0x0000000102027810 */ /* 0x000fca0007ffe0ff */
[----:B------:R0:W-:Y:S02]  /*2db0*/  STL [R1+0x50], R2 ;  /* 0x0000500201007387 */ /* 0x0001e40000100800 */
.L_x_64:
[----:B------:R-:W-:Y:S05]  /*2dc0*/  BSYNC.RECONVERGENT B0 ;  /* 0x0000000000007941 */ /* 0x000fea0003800200 */
.L_x_61:
        /* <DEDUP_REMOVED lines=24> */
.L_x_67:
[----:B-1--4-:R-:W-:-:S05]  /*2f50*/  VIADD R8, R8, 0x1 ;  /* 0x0000000108087836 */ /* 0x012fca0000000000 */
[----:B------:R0:W-:Y:S01]  /*2f60*/  STL [R1+0xa4], R8 ;  /* 0x0000a40801007387 */ /* 0x0001e20000100800 */
[----:B------:R-:W-:Y:S05]  /*2f70*/  BRA `(.L_x_68) ;  /* 0x0000000000087947 */ /* 0x000fea0003800000 */
.L_x_66:
[----:B------:R-:W-:-:S05]  /*2f80*/  VIADD R2, R2, 0x1 ;  /* 0x0000000102027836 */ /* 0x000fca0000000000 */
[----:B------:R0:W-:Y:S02]  /*2f90*/  STL [R1+0x50], R2 ;  /* 0x0000500201007387 */ /* 0x0001e40000100800 */
.L_x_68:
[----:B------:R-:W-:Y:S05]  /*2fa0*/  BSYNC.RECONVERGENT B0 ;  /* 0x0000000000007941 */ /* 0x000fea0003800200 */
.L_x_65:
        /* <DEDUP_REMOVED lines=24> */
.L_x_71:
[----:B-1--4-:R-:W-:-:S05]  /*3130*/  VIADD R8, R8, 0x1 ;  /* 0x0000000108087836 */ /* 0x012fca0000000000 */
[----:B------:R0:W-:Y:S01]  /*3140*/  STL [R1+0xa4], R8 ;  /* 0x0000a40801007387 */ /* 0x0001e20000100800 */
[----:B------:R-:W-:Y:S05]  /*3150*/  BRA `(.L_x_72) ;  /* 0x0000000000087947 */ /* 0x000fea0003800000 */
.L_x_70:
[----:B------:R-:W-:-:S05]  /*3160*/  VIADD R2, R2, 0x1 ;  /* 0x0000000102027836 */ /* 0x000fca0000000000 */
[----:B------:R0:W-:Y:S02]  /*3170*/  STL [R1+0x50], R2 ;  /* 0x0000500201007387 */ /* 0x0001e40000100800 */
.L_x_72:
[----:B------:R-:W-:Y:S05]  /*3180*/  BSYNC.RECONVERGENT B0 ;  /* 0x0000000000007941 */ /* 0x000fea0003800200 */
.L_x_69:
        /* <DEDUP_REMOVED lines=24> */
.L_x_75:
[----:B-1--4-:R-:W-:-:S05]  /*3310*/  VIADD R8, R8, 0x1 ;  /* 0x0000000108087836 */ /* 0x012fca0000000000 */
[----:B------:R0:W-:Y:S01]  /*3320*/  STL [R1+0xa4], R8 ;  /* 0x0000a40801007387 */ /* 0x0001e20000100800 */
[----:B------:R-:W-:Y:S05]  /*3330*/  BRA `(.L_x_76) ;  /* 0x0000000000087947 */ /* 0x000fea0003800000 */
.L_x_74:
[----:B------:R-:W-:-:S05]  /*3340*/  VIADD R2, R2, 0x1 ;  /* 0x0000000102027836 */ /* 0x000fca0000000000 */
[----:B------:R0:W-:Y:S02]  /*3350*/  STL [R1+0x50], R2 ;  /* 0x0000500201007387 */ /* 0x0001e40000100800 */
.L_x_76:
[----:B------:R-:W-:Y:S05]  /*3360*/  BSYNC.RECONVERGENT B0 ;  /* 0x0000000000007941 */ /* 0x000fea0003800200 */
.L_x_73:
        /* <DEDUP_REMOVED lines=24> */
.L_x_79:
[----:B-1--4-:R-:W-:-:S05]  /*34f0*/  VIADD R8, R8, 0x1 ;  /* 0x0000000108087836 */ /* 0x012fca0000000000 */
[----:B------:R0:W-:Y:S01]  /*3500*/  STL [R1+0xa4], R8 ;  /* 0x0000a40801007387 */ /* 0x0001e20000100800 */
[----:B------:R-:W-:Y:S05]  /*3510*/  BRA `(.L_x_80) ;  /* 0x0000000000087947 */ /* 0x000fea0003800000 */
.L_x_78:
[----:B------:R-:W-:-:S05]  /*3520*/  VIADD R2, R2, 0x1 ;  /* 0x0000000102027836 */ /* 0x000fca0000000000 */
[----:B------:R0:W-:Y:S02]  /*3530*/  STL [R1+0x50], R2 ;  /* 0x0000500201007387 */ /* 0x0001e40000100800 */
.L_x_80:
[----:B------:R-:W-:Y:S05]  /*3540*/  BSYNC.RECONVERGENT B0 ;  /* 0x0000000000007941 */ /* 0x000fea0003800200 */
.L_x_77:
        /* <DEDUP_REMOVED lines=24> */
.L_x_83:
[----:B-1--4-:R-:W-:-:S05]  /*36d0*/  IADD3 R8, PT, PT, R8, 0x1, RZ ;  /* 0x0000000108087810 */ /* 0x012fca0007ffe0ff */
[----:B------:R0:W-:Y:S01]  /*36e0*/  STL [R1+0xa4], R8 ;  /* 0x0000a40801007387 */ /* 0x0001e20000100800 */
[----:B------:R-:W-:Y:S05]  /*36f0*/  BRA `(.L_x_84) ;  /* 0x0000000000087947 */ /* 0x000fea0003800000 */
.L_x_82:
[----:B------:R-:W-:-:S05]  /*3700*/  VIADD R2, R2, 0x1 ;  /* 0x0000000102027836 */ /* 0x000fca0000000000 */
[----:B------:R0:W-:Y:S02]  /*3710*/  STL [R1+0x50], R2 ;  /* 0x0000500201007387 */ /* 0x0001e40000100800 */
.L_x_84:
[----:B------:R-:W-:Y:S05]  /*3720*/  BSYNC.RECONVERGENT B0 ;  /* 0x0000000000007941 */ /* 0x000fea0003800200 */
.L_x_81:
        /* <DEDUP_REMOVED lines=24> */
.L_x_87:
[----:B-1--4-:R-:W-:-:S05]  /*38b0*/  VIADD R8, R8, 0x1 ;  /* 0x0000000108087836 */ /* 0x012fca0000000000 */
[----:B------:R0:W-:Y:S01]  /*38c0*/  STL [R1+0xa4], R8 ;  /* 0x0000a40801007387 */ /* 0x0001e20000100800 */
[----:B------:R-:W-:Y:S05]  /*38d0*/  BRA `(.L_x_88) ;  /* 0x0000000000087947 */ /* 0x000fea0003800000 */
.L_x_86:
[----:B------:R-:W-:-:S05]  /*38e0*/  IADD3 R2, PT, PT, R2, 0x1, RZ ;  /* 0x0000000102027810 */ /* 0x000fca0007ffe0ff */
[----:B------:R0:W-:Y:S02]  /*38f0*/  STL [R1+0x50], R2 ;  /* 0x0000500201007387 */ /* 0x0001e40000100800 */
.L_x_88:
[----:B------:R-:W-:Y:S05]  /*3900*/  BSYNC.RECONVERGENT B0 ;  /* 0x0000000000007941 */ /* 0x000fea0003800200 */
.L_x_85:
        /* <DEDUP_REMOVED lines=9> */
[----:B------:R-:W-:-:S05]  /*39a0*/  LOP3.LUT R17, R7, R16, RZ, 0x3c, !PT ;  /* 0x0000001007117212 */ /* 0x000fca00078e3cff */
[----:B------:R-:W-:-:S05]  /*39b0*/  IMAD.IADD R3, R4, 0x1, R17 ;  /* 0x0000000104037824 */ /* 0x000fca00078e0211 */
        /* <DEDUP_REMOVED lines=13> */
.L_x_91:
[----:B-1--4-:R-:W-:-:S05]  /*3a90*/  VIADD R8, R8, 0x1 ;  /* 0x0000000108087836 */ /* 0x012fca0000000000 */
[----:B------:R0:W-:Y:S01]  /*3aa0*/  STL [R1+0xa4], R8 ;  /* 0x0000a40801007387 */ /* 0x0001e20000100800 */
[----:B------:R-:W-:Y:S05]  /*3ab0*/  BRA `(.L_x_92) ;  /* 0x0000000000087947 */ /* 0x000fea0003800000 */
.L_x_90:
[----:B------:R-:W-:-:S05]  /*3ac0*/  IADD3 R2, PT, PT, R2, 0x1, RZ ;  /* 0x0000000102027810 */ /* 0x000fca0007ffe0ff */
[----:B------:R0:W-:Y:S02]  /*3ad0*/  STL [R1+0x50], R2 ;  /* 0x0000500201007387 */ /* 0x0001e40000100800 */
.L_x_92:
[----:B------:R-:W-:Y:S05]  /*3ae0*/  BSYNC.RECONVERGENT B0 ;  /* 0x0000000000007941 */ /* 0x000fea0003800200 */
.L_x_89:
[----:B------:R1:W-:Y:S01]  /*3af0*/  STG.E.64 desc[UR10][R12.64+0x8], R10 ;  /* 0x0000080a0c007986 */ /* 0x0003e2000c101b0a */
[----:B0-----:R-:W-:Y:S01]  /*3b00*/  CS2R R2, SRZ ;  /* 0x0000000000027805 */ /* 0x001fe2000001ff00 */
[----:B------:R-:W-:Y:S01]  /*3b10*/  IMAD.MOV.U32 R0, RZ, RZ, RZ ;  /* 0x000000ffff007224 */ /* 0x000fe200078e00ff */
[----:B------:R-:W-:Y:S01]  /*3b20*/  UMOV UR4, URZ ;  /* 0x000000ff00047c82 */ /* 0x000fe20008000000 */
[----:B------:R1:W-:Y:S01]  /*3b30*/  STG.E.64 desc[UR10][R12.64+0x10], R16 ;  /* 0x000010100c007986 */ /* 0x0003e2000c101b0a */
[----:B------:R-:W-:-:S03]  /*3b40*/  UMOV UR5, URZ ;  /* 0x000000ff00057c82 */ /* 0x000fc60008000000 */
[----:B------:R1:W-:Y:S02]  /*3b50*/  STG.E.64 desc[UR10][R12.64], R4 ;  /* 0x000000040c007986 */ /* 0x0003e4000c101b0a */
.L_x_138:
[----:B01----:R-:W0:Y:S01]  /*3b60*/  S2R R5, SR_CTAID.X ;  /* 0x0000000000057919 */ /* 0x003e220000002500 */
[----:B------:R-:W1:Y:S01]  /*3b70*/  LDC.64 R10, c[0x0][0x388] ;  /* 0x0000e200ff0a7b82 */ /* 0x000e620000000a00 */
[----:B------:R-:W0:Y:S01]  /*3b80*/  LDCU UR6, c[0x0][0x360] ;  /* 0x00006c00ff0677ac */ /* 0x000e220008000800 */
[----:B------:R-:W0:Y:S02]  /*3b90*/  S2R R4, SR_TID.X ;  /* 0x0000000000047919 */ /* 0x000e240000002100 */
[----:B0-----:R-:W-:-:S04]  /*3ba0*/  IMAD R5, R5, UR6, R4 ;  /* 0x0000000605057c24 */ /* 0x001fc8000f8e0204 */
[----:B-1----:R-:W-:-:S05]  /*3bb0*/  IMAD.WIDE R10, R5, 0x30, R10 ;  /* 0x00000030050a7825 */ /* 0x002fca00078e020a */
[----:B------:R-:W3:Y:S04]  /*3bc0*/  LDG.E.64 R4, desc[UR10][R10.64] ;  /* 0x0000000a0a047981 */ /* 0x000ee8000c1e1b00 */
[----:B--2---:R0:W5:Y:S04]  /*3bd0*/  LDG.E.64 R12, desc[UR10][R10.64+0x8] ;  /* 0x0000080a0a0c7981 */ /* 0x004168000c1e1b00 */
[----:B------:R0:W5:Y:S01]  /*3be0*/  LDG.E.64 R14, desc[UR10][R10.64+0x10] ;  /* 0x0000100a0a0e7981 */ /* 0x000162000c1e1b00 */
[----:B------:R-:W-:Y:S01]  /*3bf0*/  UMOV UR6, 0xb0f8a ;  /* 0x000b0f8a00067882 */ /* 0x000fe20000000000 */
[----:B0--3--:R-:W-:-:S07]  /*3c00*/  VIADD R16, R4, 0x161f14 ;  /* 0x00161f1404107836 */ /* 0x009fce0000000000 */
.L_x_114:
[----:B01234-:R-:W-:Y:S01]  /*3c10*/  SHF.R.U32.HI R4, RZ, 0x2, R5 ;  /* 0x00000002ff047819 */ /* 0x01ffe20000011605 */
[----:B------:R-:W-:Y:S01]  /*3c20*/  IMAD.MOV.U32 R7, RZ, RZ, 0x2f800000 ;  /* 0x2f800000ff077424 */ /* 0x000fe200078e00ff */
[----:B------:R-:W-:Y:S01]  /*3c30*/  BSSY.RECONVERGENT B0, `(.L_x_93) ;  /* 0x00000b2000007945 */ /* 0x000fe20003800200 */
[----:B-----5:R-:W-:Y:S01]  /*3c40*/  IMAD.MOV.U32 R17, RZ, RZ, R13 ;  /* 0x000000ffff117224 */ /* 0x020fe200078e000d */
[----:B------:R-:W-:Y:S01]  /*3c50*/  LOP3.LUT R4, R4, R5, RZ, 0x3c, !PT ;  /* 0x0000000504047212 */ /* 0x000fe200078e3cff */
[----:B------:R-:W-:-:S04]  /*3c60*/  IMAD.SHL.U32 R5, R15, 0x10, RZ ;  /* 0x000000100f057824 */ /* 0x000fc800078e00ff */
[----:B------:R-:W-:-:S05]  /*3c70*/  IMAD.SHL.U32 R6, R4, 0x2, RZ ;  /* 0x0000000204067824 */ /* 0x000fca00078e00ff */
[----:B------:R-:W-:Y:S02]  /*3c80*/  LOP3.LUT R6, R4, R6, R5, 0x96, !PT ;  /* 0x0000000604067212 */ /* 0x000fe400078e9605 */
[----:B------:R-:W-:Y:S02]  /*3c90*/  SHF.R.U32.HI R5, RZ, 0x2, R12 ;  /* 0x00000002ff057819 */ /* 0x000fe4000001160c */
[----:B------:R-:W-:Y:S02]  /*3ca0*/  LOP3.LUT R9, R6, R15, RZ, 0x3c, !PT ;  /* 0x0000000f06097212 */ /* 0x000fe400078e3cff */
[----:B------:R-:W-:Y:S02]  /*3cb0*/  LOP3.LUT R5, R5, R12, RZ, 0x3c, !PT ;  /* 0x0000000c05057212 */ /* 0x000fe400078e3cff */
[--C-:B------:R-:W-:Y:S01]  /*3cc0*/  IADD3 R4, PT, PT, R16, -0x10974f, R9.reuse ;  /* 0xffef68b110047810 */ /* 0x100fe20007ffe009 */
[----:B------:R-:W-:Y:S01]  /*3cd0*/  IMAD.MOV.U32 R12, RZ, RZ, R9 ;  /* 0x000000ffff0c7224 */ /* 0x000fe200078e0009 */
[----:B------:R-:W-:Y:S01]  /*3ce0*/  SHF.L.U32 R6, R9, 0x4, RZ ;  /* 0x0000000409067819 */ /* 0x000fe200000006ff */
[----:B----4-:R-:W-:Y:S01]  /*3cf0*/  IMAD.SHL.U32 R8, R5, 0x2, RZ ;  /* 0x0000000205087824 */ /* 0x010fe200078e00ff */
[----:B------:R-:W-:-:S04]  /*3d00*/  I2FP.F32.U32 R4, R4 ;  /* 0x0000000400047245 */ /* 0x000fc80000201000 */
[----:B------:R-:W-:Y:S01]  /*3d10*/  LOP3.LUT R6, R5, R8, R6, 0x96, !PT ;  /* 0x0000000805067212 */ /* 0x000fe200078e9606 */
[----:B------:R-:W-:-:S03]  /*3d20*/  FFMA R4, R4, R7, 1.1641532182693481445e-10 ;  /* 0x2f00000004047423 */ /* 0x000fc60000000007 */
[----:B------:R-:W-:Y:S01]  /*3d30*/  LOP3.LUT R13, R6, R9, RZ, 0x3c, !PT ;  /* 0x00000009060d7212 */ /* 0x000fe200078e3cff */
[----:B------:R-:W-:-:S03]  /*3d40*/  FMUL R4, R4, 21 ;  /* 0x41a8000004047820 */ /* 0x000fc60000400000 */
[----:B------:R-:W-:Y:S01]  /*3d50*/  IADD3 R5, PT, PT, R16, -0xb0f8a, R13 ;  /* 0xfff4f07610057810 */ /* 0x000fe20007ffe00d */
[----:B------:R-:W0:Y:S03]  /*3d60*/  F2I.TRUNC.NTZ R8, R4 ;  /* 0x0000000400087305 */ /* 0x000e26000020f100 */
[----:B------:R-:W-:Y:S01]  /*3d70*/  I2FP.F32.U32 R6, R5 ;  /* 0x0000000500067245 */ /* 0x000fe20000201000 */
[----:B------:R-:W-:-:S04]  /*3d80*/  IMAD.MOV.U32 R5, RZ, RZ, R15 ;  /* 0x000000ffff057224 */ /* 0x000fc800078e000f */
[----:B------:R-:W-:-:S04]  /*3d90*/  FFMA R6, R6, R7, 1.1641532182693481445e-10 ;  /* 0x2f00000006067423 */ /* 0x000fc80000000007 */
[----:B------:R-:W-:Y:S01]  /*3da0*/  FMUL R6, R6, 6 ;  /* 0x40c0000006067820 */ /* 0x000fe20000400000 */
[----:B0-----:R-:W-:-:S03]  /*3db0*/  ISETP.NE.AND P0, PT, R8, 0x14, PT ;  /* 0x000000140800780c */ /* 0x001fc60003f05270 */
[----:B------:R0:W1:Y:S01]  /*3dc0*/  F2I.TRUNC.NTZ R19, R6 ;  /* 0x0000000600137305 */ /* 0x000062000020f100 */
[----:B------:R-:W-:-:S09]  /*3dd0*/  VIADD R15, R8, 0xffffffff ;  /* 0xffffffff080f7836 */ /* 0x000fd20000000000 */
[----:B0-----:R-:W-:Y:S05]  /*3de0*/  @!P0 BRA `(.L_x_94) ;  /* 0x0000000400a88947 */ /* 0x001fea0003800000 */
[C---:B------:R-:W-:Y:S02]  /*3df0*/  ISETP.NE.AND P0, PT, R8.reuse, RZ, PT ;  /* 0x000000ff0800720c */ /* 0x040fe40003f05270 */
[----:B------:R-:W-:-:S11]  /*3e00*/  IADD3 R9, PT, PT, R8, 0x1, RZ ;  /* 0x0000000108097810 */ /* 0x000fd60007ffe0ff */
[----:B------:R-:W-:Y:S05]  /*3e10*/  @P0 BRA `(.L_x_95) ;  /* 0x0000000000b40947 */ /* 0x000fea0003800000 */
[----:B------:R-:W-:-:S05]  /*3e20*/  LEA R9, R9, UR9, 0x2 ;  /* 0x0000000909097c11 */ /* 0x000fca000f8e10ff */
[----:B------:R-:W2:Y:S04]  /*3e30*/  LDL R4, [R9] ;  /* 0x0000000009047983 */ /* 0x000ea80000100800 */
[----:B--2---:R0:W-:Y:S04]  /*3e40*/  STL [R1], R4 ;  /* 0x0000000401007387 */ /* 0x0041e80000100800 */
[----:B------:R-:W2:Y:S04]  /*3e50*/  LDL R6, [R9+0x54] ;  /* 0x0000540009067983 */ /* 0x000ea80000100800 */
[----:B--2---:R0:W-:Y:S04]  /*3e60*/  STL [R1+0x54], R6 ;  /* 0x0000540601007387 */ /* 0x0041e80000100800 */
[----:B------:R-:W2:Y:S01]  /*3e70*/  LDL R8, [R9+0xa8] ;  /* 0x0000a80009087983 */ /* 0x000ea20000100800 */
[----:B-1----:R-:W-:Y:S01]  /*3e80*/  ISETP.GT.AND P0, PT, R19, 0x1, PT ;  /* 0x000000011300780c */ /* 0x002fe20003f04270 */
[----:B------:R-:W-:Y:S02]  /*3e90*/  BSSY.RELIABLE B1, `(.L_x_96) ;  /* 0x0000022000017945 */ /* 0x000fe40003800100 */
[----:B--2---:R0:W-:Y:S10]  /*3ea0*/  STL [R1+0xa8], R8 ;  /* 0x0000a80801007387 */ /* 0x0041f40000100800 */
[----:B------:R-:W-:Y:S05]  /*3eb0*/  @P0 BRA `(.L_x_97) ;  /* 0x0000000000340947 */ /* 0x000fea0003800000 */
[----:B0-----:R-:W-:-:S05]  /*3ec0*/  VIMNMX.U32 R6, PT, PT, R19, 0x2, PT ;  /* 0x0000000213067848 */ /* 0x001fca0003fe0000 */
[----:B------:R-:W-:-:S04]  /*3ed0*/  IMAD.SHL.U32 R6, R6, 0x4, RZ ;  /* 0x0000000406067824 */ /* 0x000fc800078e00ff */
[----:B------:R-:W0:Y:S02]  /*3ee0*/  LDC R18, c[0x2][R6] ;  /* 0x0080000006127b82 */ /* 0x000e240000000800 */
[----:B0-----:R-:W-:-:S04]  /*3ef0*/  SHF.R.S32.HI R19, RZ, 0x1f, R18 ;  /* 0x0000001fff137819 */ /* 0x001fc80000011412 */
.L_x_152:
[----:B------:R-:W-:Y:S05]  /*3f00*/  BRX R18 -0x3f10                                                         (*"BRANCH_TARGETS .L_x_153,.L_x_154,.L_x_155"*) ;  /* 0xffffffc0123c7949 */ /* 0x000fea000383ffff */
.L_x_154:
[----:B------:R-:W-:Y:S05]  /*3f10*/  BREAK.RELIABLE B1 ;  /* 0x0000000000017942 */ /* 0x000fea0003800100 */
[----:B------:R-:W-:-:S05]  /*3f20*/  VIADD R4, R4, 0x1 ;  /* 0x0000000104047836 */ /* 0x000fca0000000000 */
[----:B------:R0:W-:Y:S01]  /*3f30*/  STL [R1], R4 ;  /* 0x0000000401007387 */ /* 0x0001e20000100800 */
[----:B------:R-:W-:Y:S05]  /*3f40*/  BRA `(.L_x_98) ;  /* 0x0000000800007947 */ /* 0x000fea0003800000 */
.L_x_153:
[----:B------:R-:W-:Y:S05]  /*3f50*/  BREAK.RELIABLE B1 ;  /* 0x0000000000017942 */ /* 0x000fea0003800100 */
[----:B------:R-:W-:-:S05]  /*3f60*/  VIADD R4, R4, 0xffffffff ;  /* 0xffffffff04047836 */ /* 0x000fca0000000000 */
[----:B------:R0:W-:Y:S01]  /*3f70*/  STL [R1], R4 ;  /* 0x0000000401007387 */ /* 0x0001e20000100800 */
[----:B------:R-:W-:Y:S05]  /*3f80*/  BRA `(.L_x_98) ;  /* 0x0000000400f07947 */ /* 0x000fea0003800000 */
.L_x_97:
[----:B0-----:R-:W-:-:S05]  /*3f90*/  IMAD.MOV.U32 R4, RZ, RZ, -0x2 ;  /* 0xfffffffeff047424 */ /* 0x001fca00078e00ff */
[----:B------:R-:W-:-:S05]  /*3fa0*/  VIADDMNMX.U32 R4, R19, R4, 0x3, PT ;  /* 0x0000000313047446 */ /* 0x000fca0003800004 */
[----:B------:R-:W-:-:S04]  /*3fb0*/  IMAD.SHL.U32 R4, R4, 0x4, RZ ;  /* 0x0000000404047824 */ /* 0x000fc800078e00ff */
[----:B------:R-:W0:Y:S02]  /*3fc0*/  LDC R18, c[0x2][R4+0xc] ;  /* 0x0080030004127b82 */ /* 0x000e240000000800 */
[----:B0-----:R-:W-:-:S04]  /*3fd0*/  SHF.R.S32.HI R19, RZ, 0x1f, R18 ;  /* 0x0000001fff137819 */ /* 0x001fc80000011412 */
.L_x_156:
[----:B------:R-:W-:Y:S05]  /*3fe0*/  BRX R18 -0x3ff0                                                         (*"BRANCH_TARGETS .L_x_157,.L_x_158,.L_x_159,.L_x_155"*) ;  /* 0xffffffc012047949 */ /* 0x000fea000383ffff */
.L_x_159:
[----:B------:R-:W-:Y:S05]  /*3ff0*/  BREAK.RELIABLE B1 ;  /* 0x0000000000017942 */ /* 0x000fea0003800100 */
[----:B------:R-:W-:-:S05]  /*4000*/  IADD3 R4, PT, PT, R8, -0x1, RZ ;  /* 0xffffffff08047810 */ /* 0x000fca0007ffe0ff */
[----:B------:R0:W-:Y:S01]  /*4010*/  STL [R1+0xa8], R4 ;  /* 0x0000a80401007387 */ /* 0x0001e20000100800 */
[----:B------:R-:W-:Y:S05]  /*4020*/  BRA `(.L_x_98) ;  /* 0x0000000400c87947 */ /* 0x000fea0003800000 */
.L_x_157:
[----:B------:R-:W-:Y:S05]  /*4030*/  BREAK.RELIABLE B1 ;  /* 0x0000000000017942 */ /* 0x000fea0003800100 */
[----:B------:R-:W-:-:S05]  /*4040*/  VIADD R4, R6, 0xffffffff ;  /* 0xffffffff06047836 */ /* 0x000fca0000000000 */
[----:B------:R0:W-:Y:S01]  /*4050*/  STL [R1+0x54], R4 ;  /* 0x0000540401007387 */ /* 0x0001e20000100800 */
[----:B------:R-:W-:Y:S05]  /*4060*/  BRA `(.L_x_98) ;  /* 0x0000000400b87947 */ /* 0x000fea0003800000 */
.L_x_158:
[----:B------:R-:W-:Y:S05]  /*4070*/  BREAK.RELIABLE B1 ;  /* 0x0000000000017942 */ /* 0x000fea0003800100 */
[----:B------:R-:W-:-:S05]  /*4080*/  VIADD R4, R6, 0x1 ;  /* 0x0000000106047836 */ /* 0x000fca0000000000 */
[----:B------:R0:W-:Y:S01]  /*4090*/  STL [R1+0x54], R4 ;  /* 0x0000540401007387 */ /* 0x0001e20000100800 */
[----:B------:R-:W-:Y:S05]  /*40a0*/  BRA `(.L_x_98) ;  /* 0x0000000400a87947 */ /* 0x000fea0003800000 */
.L_x_155:
[----:B------:R-:W-:Y:S05]  /*40b0*/  BSYNC.RELIABLE B1 ;  /* 0x0000000000017941 */ /* 0x000fea0003800100 */
.L_x_96:
[----:B------:R-:W-:-:S05]  /*40c0*/  VIADD R4, R8, 0x1 ;  /* 0x0000000108047836 */ /* 0x000fca0000000000 */
[----:B------:R0:W-:Y:S01]  /*40d0*/  STL [R1+0xa8], R4 ;  /* 0x0000a80401007387 */ /* 0x0001e20000100800 */
[----:B------:R-:W-:Y:S05]  /*40e0*/  BRA `(.L_x_98) ;  /* 0x0000000400987947 */ /* 0x000fea0003800000 */
.L_x_95:
[----:B------:R-:W-:-:S13]  /*40f0*/  ISETP.GT.U32.AND P0, PT, R15, 0x12, PT ;  /* 0x000000120f00780c */ /* 0x000fda0003f04070 */
[----:B------:R-:W-:Y:S05]  /*4100*/  @P0 BRA `(.L_x_98) ;  /* 0x0000000400900947 */ /* 0x000fea0003800000 */
[----:B------:R-:W-:Y:S02]  /*4110*/  LEA R4, R15, UR9, 0x2 ;  /* 0x000000090f047c11 */ /* 0x000fe4000f8e10ff */
[----:B------:R-:W-:-:S03]  /*4120*/  LEA R9, R9, UR9, 0x2 ;  /* 0x0000000909097c11 */ /* 0x000fc6000f8e10ff */
[----:B------:R-:W2:Y:S04]  /*4130*/  LDL R15, [R4] ;  /* 0x00000000040f7983 */ /* 0x000ea80000100800 */
[----:B------:R-:W2:Y:S02]  /*4140*/  LDL R6, [R9] ;  /* 0x0000000009067983 */ /* 0x000ea40000100800 */
[----:B--2---:R-:W-:-:S13]  /*4150*/  ISETP.NE.AND P0, PT, R15, R6, PT ;  /* 0x000000060f00720c */ /* 0x004fda0003f05270 */
[----:B------:R-:W-:Y:S05]  /*4160*/  @P0 BRA `(.L_x_98) ;  /* 0x0000000400780947 */ /* 0x000fea0003800000 */
[----:B------:R-:W2:Y:S04]  /*4170*/  LDL R21, [R4+0x54] ;  /* 0x0000540004157983 */ /* 0x000ea80000100800 */
[----:B------:R-:W2:Y:S02]  /*4180*/  LDL R6, [R9+0x54] ;  /* 0x0000540009067983 */ /* 0x000ea40000100800 */
[----:B--2---:R-:W-:-:S13]  /*4190*/  ISETP.NE.AND P0, PT, R21, R6, PT ;  /* 0x000000061500720c */ /* 0x004fda0003f05270 */
[----:B------:R-:W-:Y:S05]  /*41a0*/  @P0 BRA `(.L_x_98) ;  /* 0x0000000400680947 */ /* 0x000fea0003800000 */
[----:B------:R-:W2:Y:S04]  /*41b0*/  LDL R23, [R4+0xa8] ;  /* 0x0000a80004177983 */ /* 0x000ea80000100800 */
[----:B------:R-:W2:Y:S02]  /*41c0*/  LDL R6, [R9+0xa8] ;  /* 0x0000a80009067983 */ /* 0x000ea40000100800 */
[----:B--2---:R-:W-:-:S13]  /*41d0*/  ISETP.NE.AND P0, PT, R23, R6, PT ;  /* 0x000000061700720c */ /* 0x004fda0003f05270 */
[----:B------:R-:W-:Y:S05]  /*41e0*/  @P0 BRA `(.L_x_98) ;  /* 0x0000000400580947 */ /* 0x000fea0003800000 */
[----:B------:R-:W-:Y:S01]  /*41f0*/  LEA R4, R8, UR9, 0x2 ;  /* 0x0000000908047c11 */ /* 0x000fe2000f8e10ff */
[----:B------:R-:W-:Y:S01]  /*4200*/  BSSY.RELIABLE B1, `(.L_x_99) ;  /* 0x0000025000017945 */ /* 0x000fe20003800100 */
[----:B-1----:R-:W-:-:S03]  /*4210*/  ISETP.GT.AND P0, PT, R19, 0x1, PT ;  /* 0x000000011300780c */ /* 0x002fc60003f04270 */
[----:B------:R0:W-:Y:S04]  /*4220*/  STL [R4], R15 ;  /* 0x0000000f04007387 */ /* 0x0001e80000100800 */
[----:B------:R0:W-:Y:S04]  /*4230*/  STL [R4+0x54], R21 ;  /* 0x0000541504007387 */ /* 0x0001e80000100800 */
[----:B------:R0:W-:Y:S02]  /*4240*/  STL [R4+0xa8], R23 ;  /* 0x0000a81704007387 */ /* 0x0001e40000100800 */
[----:B------:R-:W-:Y:S05]  /*4250*/  @P0 BRA `(.L_x_100) ;  /* 0x0000000000340947 */ /* 0x000fea0003800000 */
[----:B------:R-:W-:-:S05]  /*4260*/  VIMNMX.U32 R19, PT, PT, R19, 0x2, PT ;  /* 0x0000000213137848 */ /* 0x000fca0003fe0000 */
[----:B------:R-:W-:-:S04]  /*4270*/  IMAD.SHL.U32 R19, R19, 0x4, RZ ;  /* 0x0000000413137824 */ /* 0x000fc800078e00ff */
[----:B------:R-:W1:Y:S02]  /*4280*/  LDC R8, c[0x2][R19+0x38] ;  /* 0x00800e0013087b82 */ /* 0x000e640000000800 */
[----:B-1----:R-:W-:-:S04]  /*4290*/  SHF.R.S32.HI R9, RZ, 0x1f, R8 ;  /* 0x0000001fff097819 */ /* 0x002fc80000011408 */
.L_x_161:
[----:B------:R-:W-:Y:S05]  /*42a0*/  BRX R8 -0x42b0                                                          (*"BRANCH_TARGETS .L_x_162,.L_x_163,.L_x_164"*) ;  /* 0xffffffbc08547949 */ /* 0x000fea000383ffff */
.L_x_163:
[----:B------:R-:W-:Y:S05]  /*42b0*/  BREAK.RELIABLE B1 ;  /* 0x0000000000017942 */ /* 0x000fea0003800100 */
[----:B------:R-:W-:-:S05]  /*42c0*/  VIADD R9, R15, 0x1 ;  /* 0x000000010f097836 */ /* 0x000fca0000000000 */
[----:B------:R2:W-:Y:S01]  /*42d0*/  STL [R4], R9 ;  /* 0x0000000904007387 */ /* 0x0005e20000100800 */
[----:B------:R-:W-:Y:S05]  /*42e0*/  BRA `(.L_x_98) ;  /* 0x0000000400187947 */ /* 0x000fea0003800000 */
.L_x_162:
[----:B------:R-:W-:Y:S05]  /*42f0*/  BREAK.RELIABLE B1 ;  /* 0x0000000000017942 */ /* 0x000fea0003800100 */
[----:B------:R-:W-:-:S05]  /*4300*/  IADD3 R9, PT, PT, R15, -0x1, RZ ;  /* 0xffffffff0f097810 */ /* 0x000fca0007ffe0ff */
[----:B------:R3:W-:Y:S01]  /*4310*/  STL [R4], R9 ;  /* 0x0000000904007387 */ /* 0x0007e20000100800 */
[----:B------:R-:W-:Y:S05]  /*4320*/  BRA `(.L_x_98) ;  /* 0x0000000400087947 */ /* 0x000fea0003800000 */
.L_x_100:
[----:B------:R-:W-:-:S05]  /*4330*/  IMAD.MOV.U32 R6, RZ, RZ, -0x2 ;  /* 0xfffffffeff067424 */ /* 0x000fca00078e00ff */
[----:B------:R-:W-:-:S05]  /*4340*/  VIADDMNMX.U32 R6, R19, R6, 0x3, PT ;  /* 0x0000000313067446 */ /* 0x000fca0003800006 */
[----:B------:R-:W-:-:S04]  /*4350*/  IMAD.SHL.U32 R6, R6, 0x4, RZ ;  /* 0x0000000406067824 */ /* 0x000fc800078e00ff */
[----:B------:R-:W1:Y:S02]  /*4360*/  LDC R8, c[0x2][R6+0x44] ;  /* 0x0080110006087b82 */ /* 0x000e640000000800 */
[----:B-1----:R-:W-:-:S04]  /*4370*/  SHF.R.S32.HI R9, RZ, 0x1f, R8 ;  /* 0x0000001fff097819 */ /* 0x002fc80000011408 */
.L_x_165:
[----:B------:R-:W-:Y:S05]  /*4380*/  BRX R8 -0x4390                                                          (*"BRANCH_TARGETS .L_x_166,.L_x_167,.L_x_168,.L_x_164"*) ;  /* 0xffffffbc081c7949 */ /* 0x000fea000383ffff */
.L_x_168:
[----:B------:R-:W-:Y:S05]  /*4390*/  BREAK.RELIABLE B1 ;  /* 0x0000000000017942 */ /* 0x000fea0003800100 */
[----:B------:R-:W-:-:S05]  /*43a0*/  VIADD R9, R23, 0xffffffff ;  /* 0xffffffff17097836 */ /* 0x000fca0000000000 */
[----:B------:R1:W-:Y:S01]  /*43b0*/  STL [R4+0xa8], R9 ;  /* 0x0000a80904007387 */ /* 0x0003e20000100800 */
[----:B------:R-:W-:Y:S05]  /*43c0*/  BRA `(.L_x_98) ;  /* 0x0000000000e07947 */ /* 0x000fea0003800000 */
.L_x_166:
[----:B------:R-:W-:Y:S05]  /*43d0*/  BREAK.RELIABLE B1 ;  /* 0x0000000000017942 */ /* 0x000fea0003800100 */
[----:B------:R-:W-:-:S05]  /*43e0*/  VIADD R9, R21, 0xffffffff ;  /* 0xffffffff15097836 */ /* 0x000fca0000000000 */
[----:B------:R1:W-:Y:S01]  /*43f0*/  STL [R4+0x54], R9 ;  /* 0x0000540904007387 */ /* 0x0003e20000100800 */
[----:B------:R-:W-:Y:S05]  /*4400*/  BRA `(.L_x_98) ;  /* 0x0000000000d07947 */ /* 0x000fea0003800000 */
.L_x_167:
[----:B------:R-:W-:Y:S05]  /*4410*/  BREAK.RELIABLE B1 ;  /* 0x0000000000017942 */ /* 0x000fea0003800100 */
[----:B------:R-:W-:-:S05]  /*4420*/  VIADD R9, R21, 0x1 ;  /* 0x0000000115097836 */ /* 0x000fca0000000000 */
[----:B------:R1:W-:Y:S01]  /*4430*/  STL [R4+0x54], R9 ;  /* 0x0000540904007387 */ /* 0x0003e20000100800 */
[----:B------:R-:W-:Y:S05]  /*4440*/  BRA `(.L_x_98) ;  /* 0x0000000000c07947 */ /* 0x000fea0003800000 */
.L_x_164:
[----:B------:R-:W-:Y:S05]  /*4450*/  BSYNC.RELIABLE B1 ;  /* 0x0000000000017941 */ /* 0x000fea0003800100 */
.L_x_99:
[----:B------:R-:W-:-:S05]  /*4460*/  IADD3 R9, PT, PT, R23, 0x1, RZ ;  /* 0x0000000117097810 */ /* 0x000fca0007ffe0ff */
[----:B------:R4:W-:Y:S01]  /*4470*/  STL [R4+0xa8], R9 ;  /* 0x0000a80904007387 */ /* 0x0009e20000100800 */
[----:B------:R-:W-:Y:S05]  /*4480*/  BRA `(.L_x_98) ;  /* 0x0000000000b07947 */ /* 0x000fea0003800000 */
.L_x_94:
[----:B------:R-:W-:-:S05]  /*4490*/  LEA R15, R15, UR9, 0x2 ;  /* 0x000000090f0f7c11 */ /* 0x000fca000f8e10ff */
[----:B------:R-:W2:Y:S04]  /*44a0*/  LDL R4, [R15] ;  /* 0x000000000f047983 */ /* 0x000ea80000100800 */
[----:B--2---:R0:W-:Y:S04]  /*44b0*/  STL [R1+0x50], R4 ;  /* 0x0000500401007387 */ /* 0x0041e80000100800 */
[----:B------:R-:W2:Y:S04]  /*44c0*/  LDL R6, [R15+0x54] ;  /* 0x000054000f067983 */ /* 0x000ea80000100800 */
[----:B--2---:R0:W-:Y:S04]  /*44d0*/  STL [R1+0xa4], R6 ;  /* 0x0000a40601007387 */ /* 0x0041e80000100800 */
[----:B------:R-:W2:Y:S01]  /*44e0*/  LDL R8, [R15+0xa8] ;  /* 0x0000a8000f087983 */ /* 0x000ea20000100800 */
[----:B-1----:R-:W-:Y:S01]  /*44f0*/  ISETP.GT.AND P0, PT, R19, 0x1, PT ;  /* 0x000000011300780c */ /* 0x002fe20003f04270 */
[----:B------:R-:W-:Y:S02]  /*4500*/  BSSY.RELIABLE B1, `(.L_x_101) ;  /* 0x0000022000017945 */ /* 0x000fe40003800100 */
[----:B--2---:R0:W-:Y:S10]  /*4510*/  STL [R1+0xf8], R8 ;  /* 0x0000f80801007387 */ /* 0x0041f40000100800 */
[----:B------:R-:W-:Y:S05]  /*4520*/  @P0 BRA `(.L_x_102) ;  /* 0x0000000000340947 */ /* 0x000fea0003800000 */
[----:B------:R-:W-:-:S05]  /*4530*/  VIMNMX.U32 R19, PT, PT, R19, 0x2, PT ;  /* 0x0000000213137848 */ /* 0x000fca0003fe0000 */
[----:B0-----:R-:W-:-:S04]  /*4540*/  IMAD.SHL.U32 R6, R19, 0x4, RZ ;  /* 0x0000000413067824 */ /* 0x001fc800078e00ff */
[----:B------:R-:W0:Y:S02]  /*4550*/  LDC R18, c[0x2][R6+0x1c] ;  /* 0x0080070006127b82 */ /* 0x000e240000000800 */
[----:B0-----:R-:W-:-:S04]  /*4560*/  SHF.R.S32.HI R19, RZ, 0x1f, R18 ;  /* 0x0000001fff137819 */ /* 0x001fc80000011412 */
.L_x_170:
[----:B------:R-:W-:Y:S05]  /*4570*/  BRX R18 -0x4580                                                         (*"BRANCH_TARGETS .L_x_171,.L_x_172,.L_x_173"*) ;  /* 0xffffffb812a07949 */ /* 0x000fea000383ffff */
.L_x_172:
[----:B------:R-:W-:Y:S05]  /*4580*/  BREAK.RELIABLE B1 ;  /* 0x0000000000017942 */ /* 0x000fea0003800100 */
[----:B------:R-:W-:-:S05]  /*4590*/  VIADD R4, R4, 0x1 ;  /* 0x0000000104047836 */ /* 0x000fca0000000000 */
[----:B------:R0:W-:Y:S01]  /*45a0*/  STL [R1+0x50], R4 ;  /* 0x0000500401007387 */ /* 0x0001e20000100800 */
[----:B------:R-:W-:Y:S05]  /*45b0*/  BRA `(.L_x_98) ;  /* 0x0000000000647947 */ /* 0x000fea0003800000 */
.L_x_171:
[----:B------:R-:W-:Y:S05]  /*45c0*/  BREAK.RELIABLE B1 ;  /* 0x0000000000017942 */ /* 0x000fea0003800100 */
[----:B------:R-:W-:-:S05]  /*45d0*/  VIADD R4, R4, 0xffffffff ;  /* 0xffffffff04047836 */ /* 0x000fca0000000000 */
[----:B------:R0:W-:Y:S01]  /*45e0*/  STL [R1+0x50], R4 ;  /* 0x0000500401007387 */ /* 0x0001e20000100800 */
[----:B------:R-:W-:Y:S05]  /*45f0*/  BRA `(.L_x_98) ;  /* 0x0000000000547947 */ /* 0x000fea0003800000 */
.L_x_102:
[----:B0-----:R-:W-:-:S05]  /*4600*/  IMAD.MOV.U32 R4, RZ, RZ, -0x2 ;  /* 0xfffffffeff047424 */ /* 0x001fca00078e00ff */
[----:B------:R-:W-:-:S05]  /*4610*/  VIADDMNMX.U32 R4, R19, R4, 0x3, PT ;  /* 0x0000000313047446 */ /* 0x000fca0003800004 */
[----:B------:R-:W-:-:S04]  /*4620*/  IMAD.SHL.U32 R4, R4, 0x4, RZ ;  /* 0x0000000404047824 */ /* 0x000fc800078e00ff */
[----:B------:R-:W0:Y:S02]  /*4630*/  LDC R18, c[0x2][R4+0x28] ;  /* 0x00800a0004127b82 */ /* 0x000e240000000800 */
[----:B0-----:R-:W-:-:S04]  /*4640*/  SHF.R.S32.HI R19, RZ, 0x1f, R18 ;  /* 0x0000001fff137819 */ /* 0x001fc80000011412 */
.L_x_174:
[----:B------:R-:W-:Y:S05]  /*4650*/  BRX R18 -0x4660                                                         (*"BRANCH_TARGETS .L_x_175,.L_x_176,.L_x_177,.L_x_173"*) ;  /* 0xffffffb812687949 */ /* 0x000fea000383ffff */
.L_x_177:
[----:B------:R-:W-:Y:S05]  /*4660*/  BREAK.RELIABLE B1 ;  /* 0x0000000000017942 */ /* 0x000fea0003800100 */
[----:B------:R-:W-:-:S05]  /*4670*/  IADD3 R4, PT, PT, R8, -0x1, RZ ;  /* 0xffffffff08047810 */ /* 0x000fca0007ffe0ff */
[----:B------:R0:W-:Y:S01]  /*4680*/  STL [R1+0xf8], R4 ;  /* 0x0000f80401007387 */ /* 0x0001e20000100800 */
[----:B------:R-:W-:Y:S05]  /*4690*/  BRA `(.L_x_98) ;  /* 0x00000000002c7947 */ /* 0x000fea0003800000 */
.L_x_175:
[----:B------:R-:W-:Y:S05]  /*46a0*/  BREAK.RELIABLE B1 ;  /* 0x0000000000017942 */ /* 0x000fea0003800100 */
[----:B------:R-:W-:-:S05]  /*46b0*/  VIADD R4, R6, 0xffffffff ;  /* 0xffffffff06047836 */ /* 0x000fca0000000000 */
[----:B------:R0:W-:Y:S01]  /*46c0*/  STL [R1+0xa4], R4 ;  /* 0x0000a40401007387 */ /* 0x0001e20000100800 */
[----:B------:R-:W-:Y:S05]  /*46d0*/  BRA `(.L_x_98) ;  /* 0x00000000001c7947 */ /* 0x000fea0003800000 */
.L_x_176:
[----:B------:R-:W-:Y:S05]  /*46e0*/  BREAK.RELIABLE B1 ;  /* 0x0000000000017942 */ /* 0x000fea0003800100 */
[----:B------:R-:W-:-:S05]  /*46f0*/  VIADD R4, R6, 0x1 ;  /* 0x0000000106047836 */ /* 0x000fca0000000000 */
[----:B------:R0:W-:Y:S01]  /*4700*/  STL [R1+0xa4], R4 ;  /* 0x0000a40401007387 */ /* 0x0001e20000100800 */
[----:B------:R-:W-:Y:S05]  /*4710*/  BRA `(.L_x_98) ;  /* 0x00000000000c7947 */ /* 0x000fea0003800000 */
.L_x_173:
[----:B------:R-:W-:Y:S05]  /*4720*/  BSYNC.RELIABLE B1 ;  /* 0x0000000000017941 */ /* 0x000fea0003800100 */
.L_x_101:
[----:B------:R-:W-:-:S05]  /*4730*/  VIADD R4, R8, 0x1 ;  /* 0x0000000108047836 */ /* 0x000fca0000000000 */
[----:B------:R0:W-:Y:S02]  /*4740*/  STL [R1+0xf8], R4 ;  /* 0x0000f80401007387 */ /* 0x0001e40000100800 */
.L_x_98:
[----:B------:R-:W-:Y:S05]  /*4750*/  BSYNC.RECONVERGENT B0 ;  /* 0x0000000000007941 */ /* 0x000fea0003800200 */
.L_x_93:
[----:B------:R-:W-:Y:S05]  /*4760*/  WARPSYNC.ALL ;  /* 0x0000000000007948 */ /* 0x000fea0003800000 */
[----:B------:R-:W-:-:S09]  /*4770*/  UISETP.NE.AND UP0, UPT, UR6, 0xe84652, UPT ;  /* 0x00e846520600788c */ /* 0x000fd2000bf05270 */
[----:B------:R-:W-:Y:S05]  /*4780*/  BRA.U !UP0, `(.L_x_103) ;  /* 0x0000000908e47547 */ /* 0x000fea000b800000 */
[----:B01234-:R-:W-:Y:S01]  /*4790*/  SHF.R.U32.HI R4, RZ, 0x2, R17 ;  /* 0x00000002ff047819 */ /* 0x01ffe20000011611 */
[----:B------:R-:W-:Y:S01]  /*47a0*/  IMAD.SHL.U32 R9, R13, 0x10, RZ ;  /* 0x000000100d097824 */ /* 0x000fe200078e00ff */
[----:B------:R-:W-:Y:S01]  /*47b0*/  SHF.R.U32.HI R15, RZ, 0x2, R14 ;  /* 0x00000002ff0f7819 */ /* 0x000fe2000001160e */
[----:B------:R-:W-:Y:S01]  /*47c0*/  BSSY.RECONVERGENT B0, `(.L_x_104) ;  /* 0x00000b1000007945 */ /* 0x000fe20003800200 */
[----:B------:R-:W-:Y:S02]  /*47d0*/  LOP3.LUT R4, R4, R17, RZ, 0x3c, !PT ;  /* 0x0000001104047212 */ /* 0x000fe400078e3cff */
[----:B------:R-:W-:-:S03]  /*47e0*/  LOP3.LUT R15, R15, R14, RZ, 0x3c, !PT ;  /* 0x0000000e0f0f7212 */ /* 0x000fc600078e3cff */
[----:B------:R-:W-:Y:S01]  /*47f0*/  IMAD.SHL.U32 R6, R4, 0x2, RZ ;  /* 0x0000000204067824 */ /* 0x000fe200078e00ff */
[----:B------:R-:W-:-:S04]  /*4800*/  SHF.L.U32 R8, R15, 0x1, RZ ;  /* 0x000000010f087819 */ /* 0x000fc800000006ff */
[----:B------:R-:W-:-:S04]  /*4810*/  LOP3.LUT R6, R4, R6, R9, 0x96, !PT ;  /* 0x0000000604067212 */ /* 0x000fc800078e9609 */
[----:B------:R-:W-:-:S04]  /*4820*/  LOP3.LUT R9, R6, R13, RZ, 0x3c, !PT ;  /* 0x0000000d06097212 */ /* 0x000fc800078e3cff */
[--C-:B------:R-:W-:Y:S01]  /*4830*/  IADD3 R4, PT, PT, R16, -0x587c5, R9.reuse ;  /* 0xfffa783b10047810 */ /* 0x100fe20007ffe009 */
[----:B------:R-:W-:Y:S02]  /*4840*/  IMAD.SHL.U32 R6, R9, 0x10, RZ ;  /* 0x0000001009067824 */ /* 0x000fe400078e00ff */
[----:B------:R-:W-:Y:S01]  /*4850*/  IMAD.MOV.U32 R14, RZ, RZ, R9 ;  /* 0x000000ffff0e7224 */ /* 0x000fe200078e0009 */
[----:B------:R-:W-:Y:S02]  /*4860*/  I2FP.F32.U32 R4, R4 ;  /* 0x0000000400047245 */ /* 0x000fe40000201000 */
[----:B------:R-:W-:-:S03]  /*4870*/  LOP3.LUT R6, R15, R8, R6, 0x96, !PT ;  /* 0x000000080f067212 */ /* 0x000fc600078e9606 */
[----:B------:R-:W-:Y:S01]  /*4880*/  FFMA R4, R4, R7, 1.1641532182693481445e-10 ;  /* 0x2f00000004047423 */ /* 0x000fe20000000007 */
[----:B------:R-:W-:-:S03]  /*4890*/  LOP3.LUT R15, R6, R9, RZ, 0x3c, !PT ;  /* 0x00000009060f7212 */ /* 0x000fc600078e3cff */
[----:B------:R-:W-:Y:S02]  /*48a0*/  FMUL R4, R4, 21 ;  /* 0x41a8000004047820 */ /* 0x000fe40000400000 */
[----:B------:R-:W-:Y:S02]  /*48b0*/  IMAD.IADD R6, R15, 0x1, R16 ;  /* 0x000000010f067824 */ /* 0x000fe400078e0210 */
[----:B------:R-:W0:Y:S03]  /*48c0*/  F2I.TRUNC.NTZ R8, R4 ;  /* 0x0000000400087305 */ /* 0x000e26000020f100 */
[----:B------:R-:W-:-:S05]  /*48d0*/  I2FP.F32.U32 R6, R6 ;  /* 0x0000000600067245 */ /* 0x000fca0000201000 */
[----:B------:R-:W-:-:S04]  /*48e0*/  FFMA R6, R6, R7, 1.1641532182693481445e-10 ;  /* 0x2f00000006067423 */ /* 0x000fc80000000007 */
[----:B------:R-:W-:Y:S01]  /*48f0*/  FMUL R6, R6, 6 ;  /* 0x40c0000006067820 */ /* 0x000fe20000400000 */
[----:B0-----:R-:W-:-:S03]  /*4900*/  ISETP.NE.AND P0, PT, R8, RZ, PT ;  /* 0x000000ff0800720c */ /* 0x001fc60003f05270 */
[----:B------:R0:W1:Y:S01]  /*4910*/  F2I.TRUNC.NTZ R17, R6 ;  /* 0x0000000600117305 */ /* 0x000062000020f100 */
[----:B------:R-:W-:-:S09]  /*4920*/  VIADD R7, R8, 0x1 ;  /* 0x0000000108077836 */ /* 0x000fd20000000000 */
[----:B0-----:R-:W-:Y:S05]  /*4930*/  @!P0 BRA `(.L_x_105) ;  /* 0x0000000400b08947 */ /* 0x001fea0003800000 */
[C---:B------:R-:W-:Y:S01]  /*4940*/  ISETP.NE.AND P0, PT, R8.reuse, 0x14, PT ;  /* 0x000000140800780c */ /* 0x040fe20003f05270 */
[----:B------:R-:W-:-:S12]  /*4950*/  VIADD R4, R8, 0xffffffff ;  /* 0xffffffff08047836 */ /* 0x000fd80000000000 */
[----:B------:R-:W-:Y:S05]  /*4960*/  @P0 BRA `(.L_x_106) ;  /* 0x0000000000b80947 */ /* 0x000fea0003800000 */
        /* <DEDUP_REMOVED lines=10> */
[----:B0-----:R-:W-:-:S04]  /*4a10*/  VIMNMX.U32 R6, PT, PT, R17, 0x2, PT ;  /* 0x0000000211067848 */ /* 0x001fc80003fe0000 */
[----:B------:R-:W-:-:S04]  /*4a20*/  SHF.L.U32 R9, R6, 0x2, RZ ;  /* 0x0000000206097819 */ /* 0x000fc800000006ff */
[----:B------:R-:W0:Y:S02]  /*4a30*/  LDC R6, c[0x2][R9+0x54] ;  /* 0x0080150009067b82 */ /* 0x000e240000000800 */
[----:B0-----:R-:W-:-:S04]  /*4a40*/  SHF.R.S32.HI R7, RZ, 0x1f, R6 ;  /* 0x0000001fff077819 */ /* 0x001fc80000011406 */
.L_x_179:
[----:B------:R-:W-:Y:S05]  /*4a50*/  BRX R6 -0x4a60                                                          (*"BRANCH_TARGETS .L_x_180,.L_x_181,.L_x_182"*) ;  /* 0xffffffb406687949 */ /* 0x000fea000383ffff */
.L_x_181:
[----:B------:R-:W-:Y:S05]  /*4a60*/  BREAK.RELIABLE B1 ;  /* 0x0000000000017942 */ /* 0x000fea0003800100 */
[----:B------:R-:W-:-:S05]  /*4a70*/  VIADD R4, R4, 0x1 ;  /* 0x0000000104047836 */ /* 0x000fca0000000000 */
[----:B------:R0:W-:Y:S01]  /*4a80*/  STL [R1+0x50], R4 ;  /* 0x0000500401007387 */ /* 0x0001e20000100800 */
[----:B------:R-:W-:Y:S05]  /*4a90*/  BRA `(.L_x_109) ;  /* 0x00000008000c7947 */ /* 0x000fea0003800000 */
.L_x_180:
[----:B------:R-:W-:Y:S05]  /*4aa0*/  BREAK.RELIABLE B1 ;  /* 0x0000000000017942 */ /* 0x000fea0003800100 */
[----:B------:R-:W-:-:S05]  /*4ab0*/  VIADD R4, R4, 0xffffffff ;  /* 0xffffffff04047836 */ /* 0x000fca0000000000 */
[----:B------:R0:W-:Y:S01]  /*4ac0*/  STL [R1+0x50], R4 ;  /* 0x0000500401007387 */ /* 0x0001e20000100800 */
[----:B------:R-:W-:Y:S05]  /*4ad0*/  BRA `(.L_x_109) ;  /* 0x0000000400fc7947 */ /* 0x000fea0003800000 */
.L_x_108:
[----:B0-----:R-:W-:-:S05]  /*4ae0*/  IMAD.MOV.U32 R4, RZ, RZ, -0x2 ;  /* 0xfffffffeff047424 */ /* 0x001fca00078e00ff */
[----:B------:R-:W-:-:S05]  /*4af0*/  VIADDMNMX.U32 R4, R17, R4, 0x2, PT ;  /* 0x0000000211047446 */ /* 0x000fca0003800004 */
[----:B------:R-:W-:-:S04]  /*4b00*/  IMAD.SHL.U32 R4, R4, 0x4, RZ ;  /* 0x0000000404047824 */ /* 0x000fc800078e00ff */
[----:B------:R-:W0:Y:S02]  /*4b10*/  LDC R18, c[0x2][R4+0x60] ;  /* 0x0080180004127b82 */ /* 0x000e240000000800 */
[----:B0-----:R-:W-:-:S04]  /*4b20*/  SHF.R.S32.HI R19, RZ, 0x1f, R18 ;  /* 0x0000001fff137819 */ /* 0x001fc80000011412 */
.L_x_183:
[----:B------:R-:W-:Y:S05]  /*4b30*/  BRX R18 -0x4b40                                                         (*"BRANCH_TARGETS .L_x_184,.L_x_185,.L_x_186"*) ;  /* 0xffffffb412307949 */ /* 0x000fea000383ffff */
.L_x_186:
[----:B------:R-:W-:-:S13]  /*4b40*/  ISETP.NE.AND P0, PT, R17, 0x4, PT ;  /* 0x000000041100780c */ /* 0x000fda0003f05270 */
[----:B------:R-:W-:Y:S01]  /*4b50*/  @!P0 VIADD R4, R8, 0xffffffff ;  /* 0xffffffff08048836 */ /* 0x000fe20000000000 */
[----:B------:R-:W-:Y:S05]  /*4b60*/  @!P0 BREAK.RELIABLE B1 ;  /* 0x0000000000018942 */ /* 0x000fea0003800100 */
[----:B------:R0:W-:Y:S01]  /*4b70*/  @!P0 STL [R1+0xf8], R4 ;  /* 0x0000f80401008387 */ /* 0x0001e20000100800 */
[----:B------:R-:W-:Y:S05]  /*4b80*/  @!P0 BRA `(.L_x_109) ;  /* 0x0000000400d08947 */ /* 0x000fea0003800000 */
.L_x_182:
[----:B------:R-:W-:Y:S05]  /*4b90*/  BSYNC.RELIABLE B1 ;  /* 0x0000000000017941 */ /* 0x000fea0003800100 */
.L_x_107:
[----:B0-----:R-:W-:-:S05]  /*4ba0*/  IADD3 R4, PT, PT, R8, 0x1, RZ ;  /* 0x0000000108047810 */ /* 0x001fca0007ffe0ff */
[----:B------:R0:W-:Y:S01]  /*4bb0*/  STL [R1+0xf8], R4 ;  /* 0x0000f80401007387 */ /* 0x0001e20000100800 */
[----:B------:R-:W-:Y:S05]  /*4bc0*/  BRA `(.L_x_109) ;  /* 0x0000000400c07947 */ /* 0x000fea0003800000 */
.L_x_185:
[----:B------:R-:W-:Y:S05]  /*4bd0*/  BREAK.RELIABLE B1 ;  /* 0x0000000000017942 */ /* 0x000fea0003800100 */
[----:B------:R-:W-:-:S05]  /*4be0*/  VIADD R4, R6, 0x1 ;  /* 0x0000000106047836 */ /* 0x000fca0000000000 */
[----:B------:R0:W-:Y:S01]  /*4bf0*/  STL [R1+0xa4], R4 ;  /* 0x0000a40401007387 */ /* 0x0001e20000100800 */
[----:B------:R-:W-:Y:S05]  /*4c00*/  BRA `(.L_x_109) ;  /* 0x0000000400b07947 */ /* 0x000fea0003800000 */
.L_x_184:
[----:B------:R-:W-:Y:S05]  /*4c10*/  BREAK.RELIABLE B1 ;  /* 0x0000000000017942 */ /* 0x000fea0003800100 */
[----:B------:R-:W-:-:S05]  /*4c20*/  VIADD R4, R6, 0xffffffff ;  /* 0xffffffff06047836 */ /* 0x000fca0000000000 */
[----:B------:R0:W-:Y:S01]  /*4c30*/  STL [R1+0xa4], R4 ;  /* 0x0000a40401007387 */ /* 0x0001e20000100800 */
[----:B------:R-:W-:Y:S05]  /*4c40*/  BRA `(.L_x_109) ;  /* 0x0000000400a07947 */ /* 0x000fea0003800000 */
.L_x_106:
        /* <DEDUP_REMOVED lines=27> */
.L_x_187:
[----:B------:R-:W-:Y:S05]  /*4e00*/  BRX R6 -0x4e10                                                          (*"BRANCH_TARGETS .L_x_188,.L_x_189,.L_x_190"*) ;  /* 0xffffffb0067c7949 */ /* 0x000fea000383ffff */
.L_x_189:
[----:B------:R-:W-:Y:S05]  /*4e10*/  BREAK.RELIABLE B1 ;  /* 0x0000000000017942 */ /* 0x000fea0003800100 */
[----:B------:R-:W-:-:S05]  /*4e20*/  VIADD R7, R9, 0x1 ;  /* 0x0000000109077836 */ /* 0x000fca0000000000 */
[----:B------:R1:W-:Y:S01]  /*4e30*/  STL [R4], R7 ;  /* 0x0000000704007387 */ /* 0x0003e20000100800 */
[----:B------:R-:W-:Y:S05]  /*4e40*/  BRA `(.L_x_109) ;  /* 0x0000000400207947 */ /* 0x000fea0003800000 */
.L_x_188:
[----:B------:R-:W-:Y:S05]  /*4e50*/  BREAK.RELIABLE B1 ;  /* 0x0000000000017942 */ /* 0x000fea0003800100 */
[----:B------:R-:W-:-:S05]  /*4e60*/  VIADD R7, R9, 0xffffffff ;  /* 0xffffffff09077836 */ /* 0x000fca0000000000 */
[----:B------:R1:W-:Y:S01]  /*4e70*/  STL [R4], R7 ;  /* 0x0000000704007387 */ /* 0x0003e20000100800 */
[----:B------:R-:W-:Y:S05]  /*4e80*/  BRA `(.L_x_109) ;  /* 0x0000000400107947 */ /* 0x000fea0003800000 */
.L_x_111:
[----:B------:R-:W-:-:S04]  /*4e90*/  MOV R6, 0xfffffffe ;  /* 0xfffffffe00067802 */ /* 0x000fc80000000f00 */
[----:B------:R-:W-:-:S05]  /*4ea0*/  VIADDMNMX.U32 R6, R17, R6, 0x2, PT ;  /* 0x0000000211067446 */ /* 0x000fca0003800006 */
[----:B------:R-:W-:-:S04]  /*4eb0*/  IMAD.SHL.U32 R8, R6, 0x4, RZ ;  /* 0x0000000406087824 */ /* 0x000fc800078e00ff */
[----:B------:R-:W1:Y:S02]  /*4ec0*/  LDC R6, c[0x2][R8+0x90] ;  /* 0x0080240008067b82 */ /* 0x000e640000000800 */
[----:B-1----:R-:W-:-:S04]  /*4ed0*/  SHF.R.S32.HI R7, RZ, 0x1f, R6 ;  /* 0x0000001fff077819 */ /* 0x002fc80000011406 */
.L_x_191:
[----:B------:R-:W-:Y:S05]  /*4ee0*/  BRX R6 -0x4ef0                                                          (*"BRANCH_TARGETS .L_x_192,.L_x_193,.L_x_194"*) ;  /* 0xffffffb006447949 */ /* 0x000fea000383ffff */
.L_x_194:
[----:B------:R-:W-:-:S13]  /*4ef0*/  ISETP.NE.AND P0, PT, R17, 0x4, PT ;  /* 0x000000041100780c */ /* 0x000fda0003f05270 */
[----:B------:R-:W-:Y:S01]  /*4f00*/  @!P0 VIADD R7, R21, 0xffffffff ;  /* 0xffffffff15078836 */ /* 0x000fe20000000000 */
[----:B------:R-:W-:Y:S05]  /*4f10*/  @!P0 BREAK.RELIABLE B1 ;  /* 0x0000000000018942 */ /* 0x000fea0003800100 */
[----:B------:R1:W-:Y:S01]  /*4f20*/  @!P0 STL [R4+0xa8], R7 ;  /* 0x0000a80704008387 */ /* 0x0003e20000100800 */
[----:B------:R-:W-:Y:S05]  /*4f30*/  @!P0 BRA `(.L_x_109) ;  /* 0x0000000000e48947 */ /* 0x000fea0003800000 */
.L_x_190:
[----:B------:R-:W-:Y:S05]  /*4f40*/  BSYNC.RELIABLE B1 ;  /* 0x0000000000017941 */ /* 0x000fea0003800100 */
.L_x_110:
[----:B-1----:R-:W-:-:S05]  /*4f50*/  VIADD R7, R21, 0x1 ;  /* 0x0000000115077836 */ /* 0x002fca0000000000 */
[----:B------:R1:W-:Y:S01]  /*4f60*/  STL [R4+0xa8], R7 ;  /* 0x0000a80704007387 */ /* 0x0003e20000100800 */
[----:B------:R-:W-:Y:S05]  /*4f70*/  BRA `(.L_x_109) ;  /* 0x0000000000d47947 */ /* 0x000fea0003800000 */
.L_x_193:
[----:B------:R-:W-:Y:S05]  /*4f80*/  BREAK.RELIABLE B1 ;  /* 0x0000000000017942 */ /* 0x000fea0003800100 */
[----:B------:R-:W-:-:S05]  /*4f90*/  VIADD R7, R19, 0x1 ;  /* 0x0000000113077836 */ /* 0x000fca0000000000 */
[----:B------:R1:W-:Y:S01]  /*4fa0*/  STL [R4+0x54], R7 ;  /* 0x0000540704007387 */ /* 0x0003e20000100800 */
[----:B------:R-:W-:Y:S05]  /*4fb0*/  BRA `(.L_x_109) ;  /* 0x0000000000c47947 */ /* 0x000fea0003800000 */
.L_x_192:
[----:B------:R-:W-:Y:S05]  /*4fc0*/  BREAK.RELIABLE B1 ;  /* 0x0000000000017942 */ /* 0x000fea0003800100 */
[----:B------:R-:W-:-:S05]  /*4fd0*/  VIADD R7, R19, 0xffffffff ;  /* 0xffffffff13077836 */ /* 0x000fca0000000000 */
[----:B------:R1:W-:Y:S01]  /*4fe0*/  STL [R4+0x54], R7 ;  /* 0x0000540704007387 */ /* 0x0003e20000100800 */
[----:B------:R-:W-:Y:S05]  /*4ff0*/  BRA `(.L_x_109) ;  /* 0x0000000000b47947 */ /* 0x000fea0003800000 */
.L_x_105:
        /* <DEDUP_REMOVED lines=10> */
[----:B------:R-:W-:-:S04]  /*50a0*/  VIMNMX.U32 R17, PT, PT, R17, 0x2, PT ;  /* 0x0000000211117848 */ /* 0x000fc80003fe0000 */
[----:B------:R-:W-:-:S04]  /*50b0*/  SHF.L.U32 R17, R17, 0x2, RZ ;  /* 0x0000000211117819 */ /* 0x000fc800000006ff */
[----:B0-----:R-:W0:Y:S02]  /*50c0*/  LDC R6, c[0x2][R17+0x6c] ;  /* 0x00801b0011067b82 */ /* 0x001e240000000800 */
[----:B0-----:R-:W-:-:S04]  /*50d0*/  SHF.R.S32.HI R7, RZ, 0x1f, R6 ;  /* 0x0000001fff077819 */ /* 0x001fc80000011406 */
.L_x_195:
[----:B------:R-:W-:Y:S05]  /*50e0*/  BRX R6 -0x50f0                                                          (*"BRANCH_TARGETS .L_x_196,.L_x_197,.L_x_198"*) ;  /* 0xffffffac06c47949 */ /* 0x000fea000383ffff */
.L_x_197:
[----:B------:R-:W-:Y:S05]  /*50f0*/  BREAK.RELIABLE B1 ;  /* 0x0000000000017942 */ /* 0x000fea0003800100 */
[----:B------:R-:W-:-:S05]  /*5100*/  VIADD R4, R4, 0x1 ;  /* 0x0000000104047836 */ /* 0x000fca0000000000 */
[----:B------:R0:W-:Y:S01]  /*5110*/  STL [R1], R4 ;  /* 0x0000000401007387 */ /* 0x0001e20000100800 */
[----:B------:R-:W-:Y:S05]  /*5120*/  BRA `(.L_x_109) ;  /* 0x0000000000687947 */ /* 0x000fea0003800000 */
.L_x_196:
[----:B------:R-:W-:Y:S05]  /*5130*/  BREAK.RELIABLE B1 ;  /* 0x0000000000017942 */ /* 0x000fea0003800100 */
[----:B------:R-:W-:-:S05]  /*5140*/  VIADD R4, R4, 0xffffffff ;  /* 0xffffffff04047836 */ /* 0x000fca0000000000 */
[----:B------:R1:W-:Y:S01]  /*5150*/  STL [R1], R4 ;  /* 0x0000000401007387 */ /* 0x0003e20000100800 */
[----:B------:R-:W-:Y:S05]  /*5160*/  BRA `(.L_x_109) ;  /* 0x0000000000587947 */ /* 0x000fea0003800000 */
.L_x_113:
[----:B0-----:R-:W-:-:S05]  /*5170*/  IMAD.MOV.U32 R4, RZ, RZ, -0x2 ;  /* 0xfffffffeff047424 */ /* 0x001fca00078e00ff */
[----:B------:R-:W-:-:S05]  /*5180*/  VIADDMNMX.U32 R4, R17, R4, 0x2, PT ;  /* 0x0000000211047446 */ /* 0x000fca0003800004 */
[----:B------:R-:W-:-:S04]  /*5190*/  IMAD.SHL.U32 R4, R4, 0x4, RZ ;  /* 0x0000000404047824 */ /* 0x000fc800078e00ff */
[----:B------:R-:W0:Y:S02]  /*51a0*/  LDC R18, c[0x2][R4+0x78] ;  /* 0x00801e0004127b82 */ /* 0x000e240000000800 */
[----:B0-----:R-:W-:-:S04]  /*51b0*/  SHF.R.S32.HI R19, RZ, 0x1f, R18 ;  /* 0x0000001fff137819 */ /* 0x001fc80000011412 */
.L_x_199:
[----:B------:R-:W-:Y:S05]  /*51c0*/  BRX R18 -0x51d0                                                         (*"BRANCH_TARGETS .L_x_200,.L_x_201,.L_x_202"*) ;  /* 0xffffffac128c7949 */ /* 0x000fea000383ffff */
.L_x_202:
[----:B------:R-:W-:-:S13]  /*51d0*/  ISETP.NE.AND P0, PT, R17, 0x4, PT ;  /* 0x000000041100780c */ /* 0x000fda0003f05270 */
[----:B------:R-:W-:Y:S01]  /*51e0*/  @!P0 VIADD R4, R8, 0xffffffff ;  /* 0xffffffff08048836 */ /* 0x000fe20000000000 */
[----:B------:R-:W-:Y:S05]  /*51f0*/  @!P0 BREAK.RELIABLE B1 ;  /* 0x0000000000018942 */ /* 0x000fea0003800100 */
[----:B------:R4:W-:Y:S01]  /*5200*/  @!P0 STL [R1+0xa8], R4 ;  /* 0x0000a80401008387 */ /* 0x0009e20000100800 */
[----:B------:R-:W-:Y:S05]  /*5210*/  @!P0 BRA `(.L_x_109) ;  /* 0x00000000002c8947 */ /* 0x000fea0003800000 */
.L_x_198:
[----:B------:R-:W-:Y:S05]  /*5220*/  BSYNC.RELIABLE B1 ;  /* 0x0000000000017941 */ /* 0x000fea0003800100 */
.L_x_112:
[----:B----4-:R-:W-:-:S05]  /*5230*/  IADD3 R4, PT, PT, R8, 0x1, RZ ;  /* 0x0000000108047810 */ /* 0x010fca0007ffe0ff */
[----:B------:R0:W-:Y:S01]  /*5240*/  STL [R1+0xa8], R4 ;  /* 0x0000a80401007387 */ /* 0x0001e20000100800 */
[----:B------:R-:W-:Y:S05]  /*5250*/  BRA `(.L_x_109) ;  /* 0x00000000001c7947 */ /* 0x000fea0003800000 */
.L_x_201:
[----:B------:R-:W-:Y:S05]  /*5260*/  BREAK.RELIABLE B1 ;  /* 0x0000000000017942 */ /* 0x000fea0003800100 */
[----:B------:R-:W-:-:S05]  /*5270*/  VIADD R4, R6, 0x1 ;  /* 0x0000000106047836 */ /* 0x000fca0000000000 */
[----:B------:R2:W-:Y:S01]  /*5280*/  STL [R1+0x54], R4 ;  /* 0x0000540401007387 */ /* 0x0005e20000100800 */
[----:B------:R-:W-:Y:S05]  /*5290*/  BRA `(.L_x_109) ;  /* 0x00000000000c7947 */ /* 0x000fea0003800000 */
.L_x_200:
[----:B------:R-:W-:Y:S05]  /*52a0*/  BREAK.RELIABLE B1 ;  /* 0x0000000000017942 */ /* 0x000fea0003800100 */
[----:B------:R-:W-:-:S05]  /*52b0*/  VIADD R4, R6, 0xffffffff ;  /* 0xffffffff06047836 */ /* 0x000fca0000000000 */
[----:B------:R3:W-:Y:S02]  /*52c0*/  STL [R1+0x54], R4 ;  /* 0x0000540401007387 */ /* 0x0007e40000100800 */
.L_x_109:
[----:B------:R-:W-:Y:S05]  /*52d0*/  BSYNC.RECONVERGENT B0 ;  /* 0x0000000000007941 */ /* 0x000fea0003800200 */
.L_x_104:
[----:B------:R-:W-:Y:S05]  /*52e0*/  WARPSYNC.ALL ;  /* 0x0000000000007948 */ /* 0x000fea0003800000 */
[----:B------:R-:W-:Y:S01]  /*52f0*/  VIADD R16, R16, 0x161f14 ;  /* 0x00161f1410107836 */ /* 0x000fe20000000000 */
[----:B------:R-:W-:Y:S01]  /*5300*/  UIADD3 UR6, UPT, UPT, UR6, 0x161f14, URZ ;  /* 0x00161f1406067890 */ /* 0x000fe2000fffe0ff */
[----:B------:R-:W-:Y:S11]  /*5310*/  BRA `(.L_x_114) ;  /* 0xffffffe8003c7947 */ /* 0x000ff6000383ffff */
.L_x_103:
[----:B0-----:R-:W-:Y:S01]  /*5320*/  IMAD.MOV.U32 R15, RZ, RZ, R5 ;  /* 0x000000ffff0f7224 */ /* 0x001fe200078e0005 */
[----:B------:R-:W-:Y:S01]  /*5330*/  UIADD3 UR7, UPT, UPT, UR4, -0x1388a, URZ ;  /* 0xfffec77604077890 */ /* 0x000fe2000fffe0ff */
[----:B------:R-:W-:Y:S01]  /*5340*/  VIADD R16, R16, 0xfff4f076 ;  /* 0xfff4f07610107836 */ /* 0x000fe20000000000 */
[----:B------:R0:W-:Y:S01]  /*5350*/  STG.E.64 desc[UR10][R10.64+0x10], R12 ;  /* 0x0000100c0a007986 */ /* 0x0001e2000c101b0a */
[----:B------:R-:W-:Y:S02]  /*5360*/  UIMAD UR6, UR4, -0x33333333, URZ ;  /* 0xcccccccd040678a4 */ /* 0x000fe4000f8e02ff */
[----:B------:R-:W-:Y:S01]  /*5370*/  UISETP.GE.U32.AND UP0, UPT, UR7, 0x1f37, UPT ;  /* 0x00001f370700788c */ /* 0x000fe2000bf06070 */
[----:B------:R0:W-:Y:S01]  /*5380*/  STG.E.64 desc[UR10][R10.64+0x8], R14 ;  /* 0x0000080e0a007986 */ /* 0x0001e2000c101b0a */
[----:B------:R-:W-:-:S03]  /*5390*/  USHF.L.W.U32.HI UR6, UR6, 0x1f, UR6 ;  /* 0x0000001f06067899 */ /* 0x000fc60008010e06 */
[----:B------:R0:W-:Y:S01]  /*53a0*/  STG.E.64 desc[UR10][R10.64], R16 ;  /* 0x000000100a007986 */ /* 0x0001e2000c101b0a */
[----:B------:R-:W-:Y:S01]  /*53b0*/  PLOP3.LUT P0, PT, PT, PT, UP0, 0x80, 0x8 ;  /* 0x000000000008781c */ /* 0x000fe20003f0f008 */
[----:B------:R-:W-:Y:S01]  /*53c0*/  UISETP.NE.AND UP0, UPT, UR4, 0x13880, UPT ;  /* 0x000138800400788c */ /* 0x000fe2000bf05270 */
[----:B-1234-:R-:W-:-:S04]  /*53d0*/  MOV R4, UR6 ;  /* 0x0000000600047c02 */ /* 0x01efc80008000f00 */
[----:B------:R-:W-:-:S04]  /*53e0*/  ISETP.LT.U32.AND P1, PT, R4, 0x1999999a, PT ;  /* 0x1999999a0400780c */ /* 0x000fc80003f21070 */
[----:B------:R-:W-:Y:S09]  /*53f0*/  BRA.U UP0, `(.L_x_115) ;  /* 0x00000009007c7547 */ /* 0x000ff2000b800000 */
[----:B------:R-:W2:Y:S04]  /*5400*/  LDL.64 R60, [R1] ;  /* 0x00000000013c7983 */ /* 0x000ea80000100a00 */
[----:B------:R-:W3:Y:S04]  /*5410*/  LDL R63, [R1+0x54] ;  /* 0x00005400013f7983 */ /* 0x000ee80000100800 */
[----:B------:R-:W4:Y:S04]  /*5420*/  LDL.64 R64, [R1+0xa8] ;  /* 0x0000a80001407983 */ /* 0x000f280000100a00 */
[----:B------:R-:W5:Y:S04]  /*5430*/  LDL.64 R68, [R1+0x58] ;  /* 0x0000580001447983 */ /* 0x000f680000100a00 */
        /* <DEDUP_REMOVED lines=20> */
[----:B0-----:R-:W5:Y:S04]  /*5580*/  LDL.64 R14, [R1+0x90] ;  /* 0x00009000010e7983 */ /* 0x001f680000100a00 */
[----:B------:R-:W5:Y:S04]  /*5590*/  LDL.64 R16, [R1+0x40] ;  /* 0x0000400001107983 */ /* 0x000f680000100a00 */
[----:B------:R-:W5:Y:S04]  /*55a0*/  LDL.64 R8, [R1+0xe8] ;  /* 0x0000e80001087983 */ /* 0x000f680000100a00 */
[----:B------:R-:W5:Y:S04]  /*55b0*/  LDL.64 R10, [R1+0x98] ;  /* 0x00009800010a7983 */ /* 0x000f680000100a00 */
[----:B------:R-:W5:Y:S04]  /*55c0*/  LDL.64 R12, [R1+0x48] ;  /* 0x00004800010c7983 */ /* 0x000f680000100a00 */
[----:B------:R-:W5:Y:S04]  /*55d0*/  LDL.64 R4, [R1+0xf0] ;  /* 0x0000f00001047983 */ /* 0x000f680000100a00 */
[----:B------:R-:W5:Y:S04]  /*55e0*/  LDL.64 R6, [R1+0xa0] ;  /* 0x0000a00001067983 */ /* 0x000f680000100a00 */
[----:B------:R-:W5:Y:S04]  /*55f0*/  LDL R59, [R1+0x50] ;  /* 0x00005000013b7983 */ /* 0x000f680000100800 */
[----:B------:R-:W5:Y:S01]  /*5600*/  LDL R58, [R1+0xf8] ;  /* 0x0000f800013a7983 */ /* 0x000f620000100800 */
[----:B--2---:R-:W-:-:S02]  /*5610*/  I2FP.F32.S32 R60, R60 ;  /* 0x0000003c003c7245 */ /* 0x004fc40000201400 */
[----:B------:R-:W-:Y:S02]  /*5620*/  I2FP.F32.S32 R61, R61 ;  /* 0x0000003d003d7245 */ /* 0x000fe40000201400 */
[----:B---3--:R-:W-:Y:S01]  /*5630*/  I2FP.F32.S32 R63, R63 ;  /* 0x0000003f003f7245 */ /* 0x008fe20000201400 */
[----:B------:R-:W-:Y:S01]  /*5640*/  FADD R60, R3, R60 ;  /* 0x0000003c033c7221 */ /* 0x000fe20000000000 */
[----:B----4-:R-:W-:-:S03]  /*5650*/  I2FP.F32.S32 R67, R64 ;  /* 0x0000004000437245 */ /* 0x010fc60000201400 */
[----:B------:R-:W-:Y:S01]  /*5660*/  FADD R63, R0, R63 ;  /* 0x0000003f003f7221 */ /* 0x000fe20000000000 */
[----:B------:R-:W-:Y:S01]  /*5670*/  FADD R60, R60, R61 ;  /* 0x0000003d3c3c7221 */ /* 0x000fe20000000000 */
[----:B-----5:R-:W-:Y:S01]  /*5680*/  I2FP.F32.S32 R68, R68 ;  /* 0x0000004400447245 */ /* 0x020fe20000201400 */
[----:B------:R-:W-:Y:S01]  /*5690*/  FADD R67, R2, R67 ;  /* 0x0000004302437221 */ /* 0x000fe20000000000 */
[----:B------:R-:W-:Y:S02]  /*56a0*/  I2FP.F32.S32 R0, R65 ;  /* 0x0000004100007245 */ /* 0x000fe40000201400 */
[----:B------:R-:W-:Y:S01]  /*56b0*/  I2FP.F32.S32 R3, R56 ;  /* 0x0000003800037245 */ /* 0x000fe20000201400 */
[----:B------:R-:W-:Y:S01]  /*56c0*/  FADD R63, R63, R68 ;  /* 0x000000443f3f7221 */ /* 0x000fe20000000000 */
[----:B------:R-:W-:Y:S02]  /*56d0*/  I2FP.F32.S32 R2, R69 ;  /* 0x0000004500027245 */ /* 0x000fe40000201400 */
[----:B------:R-:W-:Y:S01]  /*56e0*/  I2FP.F32.S32 R61, R54 ;  /* 0x00000036003d7245 */ /* 0x000fe20000201400 */
[----:B------:R-:W-:Y:S01]  /*56f0*/  FADD R3, R60, R3 ;  /* 0x000000033c037221 */ /* 0x000fe20000000000 */
        /* <DEDUP_REMOVED lines=65> */
[----:B------:R-:W-:-:S02]  /*5b10*/  I2FP.F32.S32 R27, R27 ;  /* 0x0000001b001b7245 */ /* 0x000fc40000201400 */
        /* <DEDUP_REMOVED lines=43> */
[----:B------:R-:W-:-:S02]  /*5dd0*/  FADD R3, R3, R4 ;  /* 0x0000000403037221 */ /* 0x000fc40000000000 */
[----:B------:R-:W-:-:S07]  /*5de0*/  FADD R2, R5, R58 ;  /* 0x0000003a05027221 */ /* 0x000fce0000000000 */
.L_x_115:
[----:B------:R-:W-:Y:S05]  /*5df0*/  @!P0 BRA P1, `(.L_x_116) ;  /* 0x0000000000548947 */ /* 0x000fea0000800000 */
[----:B------:R-:W-:Y:S02]  /*5e00*/  UIMAD UR6, UR4, 0x26e978d5, URZ ;  /* 0x26e978d5040678a4 */ /* 0x000fe4000f8e02ff */
[----:B------:R-:W-:Y:S02]  /*5e10*/  UIADD3 UR7, UPT, UPT, UR4, -0x157c1, URZ ;  /* 0xfffea83f04077890 */ /* 0x000fe4000fffe0ff */
[----:B------:R-:W-:Y:S02]  /*5e20*/  USHF.L.W.U32.HI UR6, UR6, 0x1f, UR6 ;  /* 0x0000001f06067899 */ /* 0x000fe40008010e06 */
[----:B------:R-:W-:-:S04]  /*5e30*/  UISETP.GE.U32.AND UP0, UPT, UR7, 0x7d00, UPT ;  /* 0x00007d000700788c */ /* 0x000fc8000bf06070 */
[----:B------:R-:W-:Y:S02]  /*5e40*/  IMAD.U32 R4, RZ, RZ, UR6 ;  /* 0x00000006ff047e24 */ /* 0x000fe4000f8e00ff */
[----:B------:R-:W-:-:S03]  /*5e50*/  PLOP3.LUT P0, PT, PT, PT, UP0, 0x80, 0x8 ;  /* 0x000000000008781c */ /* 0x000fc60003f0f008 */
[----:B------:R-:W-:-:S13]  /*5e60*/  ISETP.LT.U32.AND P1, PT, R4, 0x10624de, PT ;  /* 0x010624de0400780c */ /* 0x000fda0003f21070 */
[----:B------:R-:W-:Y:S05]  /*5e70*/  @!P0 BRA P1, `(.L_x_116) ;  /* 0x0000000000348947 */ /* 0x000fea0000800000 */
[----:B------:R-:W-:Y:S02]  /*5e80*/  UIMAD UR6, UR4, 0x3afb7e91, URZ ;  /* 0x3afb7e91040678a4 */ /* 0x000fe4000f8e02ff */
[----:B------:R-:W-:Y:S02]  /*5e90*/  UIADD3 UR8, UPT, UPT, UR4, -0x1d4c1, URZ ;  /* 0xfffe2b3f04087890 */ /* 0x000fe4000fffe0ff */
[----:B------:R-:W-:Y:S02]  /*5ea0*/  UIMAD UR7, UR4, -0x41ac2b25, URZ ;  /* 0xbe53d4db040778a4 */ /* 0x000fe4000f8e02ff */
[----:B------:R-:W-:Y:S02]  /*5eb0*/  USHF.L.W.U32.HI UR6, UR6, 0x1d, UR6 ;  /* 0x0000001d06067899 */ /* 0x000fe40008010e06 */
[----:B------:R-:W-:Y:S02]  /*5ec0*/  UISETP.GE.U32.AND UP0, UPT, UR4, 0x927c1, UPT ;  /* 0x000927c10400788c */ /* 0x000fe4000bf06070 */
[----:B------:R-:W-:-:S02]  /*5ed0*/  UISETP.GE.U32.AND UP1, UPT, UR8, 0x75300, UPT ;  /* 0x000753000800788c */ /* 0x000fc4000bf26070 */
[----:B------:R-:W-:Y:S01]  /*5ee0*/  USHF.L.W.U32.HI UR7, UR7, 0x1c, UR7 ;  /* 0x0000001c07077899 */ /* 0x000fe20008010e07 */
[----:B------:R-:W-:-:S03]  /*5ef0*/  IMAD.U32 R4, RZ, RZ, UR6 ;  /* 0x00000006ff047e24 */ /* 0x000fc6000f8e00ff */
[----:B------:R-:W-:Y:S01]  /*5f00*/  UISETP.GT.U32.OR UP0, UPT, UR7, 0x22f3d, !UP0 ;  /* 0x00022f3d0700788c */ /* 0x000fe2000c704470 */
[----:B------:R-:W-:-:S04]  /*5f10*/  PLOP3.LUT P0, PT, PT, PT, UP1, 0x80, 0x8 ;  /* 0x000000000008781c */ /* 0x000fc80003f0f018 */
[----:B------:R-:W-:Y:S02]  /*5f20*/  ISETP.LT.U32.AND P0, PT, R4, 0xd1b72, !P0 ;  /* 0x000d1b720400780c */ /* 0x000fe40004701070 */
[----:B------:R-:W-:-:S13]  /*5f30*/  PLOP3.LUT P1, PT, PT, PT, UP0, 0x80, 0x8 ;  /* 0x000000000008781c */ /* 0x000fda0003f2f008 */
[----:B------:R-:W-:Y:S05]  /*5f40*/  @P1 BRA !P0, `(.L_x_117) ;  /* 0x0000001800d81947 */ /* 0x000fea0004000000 */
.L_x_116:
[----:B------:R-:W2:Y:S04]  /*5f50*/  LDL R68, [R1+0xa4] ;  /* 0x0000a40001447983 */ /* 0x000ea80000100800 */
[----:B------:R-:W2:Y:S04]  /*5f60*/  LDL.64 R4, [R1+0x50] ;  /* 0x0000500001047983 */ /* 0x000ea80000100a00 */
[----:B------:R-:W3:Y:S04]  /*5f70*/  LDL R61, [R1] ;  /* 0x00000000013d7983 */ /* 0x000ee80000100800 */
[----:B------:R-:W4:Y:S04]  /*5f80*/  LDL R58, [R1+0xf8] ;  /* 0x0000f800013a7983 */ /* 0x000f280000100800 */
[----:B------:R-:W4:Y:S01]  /*5f90*/  LDL R59, [R1+0xa8] ;  /* 0x0000a800013b7983 */ /* 0x000f220000100800 */
[----:B------:R-:W-:Y:S01]  /*5fa0*/  BSSY.RECONVERGENT B0, `(.L_x_118) ;  /* 0x0000017000007945 */ /* 0x000fe20003800200 */
[----:B--2---:R-:W-:-:S02]  /*5fb0*/  IMAD.IADD R7, R68, 0x1, -R5 ;  /* 0x0000000144077824 */ /* 0x004fc400078e0a05 */
[----:B---3--:R-:W-:-:S03]  /*5fc0*/  IMAD.IADD R6, R4, 0x1, -R61 ;  /* 0x0000000104067824 */ /* 0x008fc600078e0a3d */
[----:B------:R-:W-:Y:S02]  /*5fd0*/  I2FP.F32.S32 R7, R7 ;  /* 0x0000000700077245 */ /* 0x000fe40000201400 */
[----:B------:R-:W-:-:S03]  /*5fe0*/  I2FP.F32.S32 R6, R6 ;  /* 0x0000000600067245 */ /* 0x000fc60000201400 */
[----:B------:R-:W-:Y:S01]  /*5ff0*/  FMUL R7, R7, R7 ;  /* 0x0000000707077220 */ /* 0x000fe20000400000 */
[----:B----4-:R-:W-:-:S03]  /*6000*/  IMAD.IADD R8, R58, 0x1, -R59 ;  /* 0x000000013a087824 */ /* 0x010fc600078e0a3b */
[----:B------:R-:W-:Y:S02]  /*6010*/  FFMA R7, R6, R6, R7 ;  /* 0x0000000606077223 */ /* 0x000fe40000000007 */
[----:B------:R-:W-:-:S05]  /*6020*/  I2FP.F32.S32 R8, R8 ;  /* 0x0000000800087245 */ /* 0x000fca0000201400 */
[----:B------:R-:W-:-:S04]  /*6030*/  FFMA R7, R8, R8, R7 ;  /* 0x0000000808077223 */ /* 0x000fc80000000007 */
[----:B------:R1:W2:Y:S01]  /*6040*/  MUFU.RSQ R8, R7 ;  /* 0x0000000700087308 */ /* 0x0002a20000001400 */
[----:B------:R-:W-:-:S04]  /*6050*/  IADD3 R6, PT, PT, R7, -0xd000000, RZ ;  /* 0xf300000007067810 */ /* 0x000fc80007ffe0ff */
[----:B------:R-:W-:-:S13]  /*6060*/  ISETP.GT.U32.AND P0, PT, R6, 0x727fffff, PT ;  /* 0x727fffff0600780c */ /* 0x000fda0003f04070 */
[----:B-12---:R-:W-:Y:S05]  /*6070*/  @!P0 BRA `(.L_x_119) ;  /* 0x0000000000148947 */ /* 0x006fea0003800000 */
[----:B------:R-:W-:Y:S01]  /*6080*/  IMAD.MOV.U32 R6, RZ, RZ, R7 ;  /* 0x000000ffff067224 */ /* 0x000fe200078e0007 */
[----:B0-----:R-:W-:-:S07]  /*6090*/  MOV R13, 0x60b0 ;  /* 0x000060b0000d7802 */ /* 0x001fce0000000f00 */
[----:B------:R-:W-:Y:S05]  /*60a0*/  CALL.REL.NOINC `($__internal_0_$__cuda_sm20_sqrt_rn_f32_slowpath) ;  /* 0x0000001800907944 */ /* 0x000fea0003c00000 */
[----:B------:R-:W-:Y:S01]  /*60b0*/  IMAD.MOV.U32 R69, RZ, RZ, R6 ;  /* 0x000000ffff457224 */ /* 0x000fe200078e0006 */
[----:B------:R-:W-:Y:S06]  /*60c0*/  BRA `(.L_x_120) ;  /* 0x0000000000107947 */ /* 0x000fec0003800000 */
.L_x_119:
[----:B------:R-:W-:Y:S01]  /*60d0*/  FMUL.FTZ R6, R7, R8 ;  /* 0x0000000807067220 */ /* 0x000fe20000410000 */
[----:B------:R-:W-:-:S03]  /*60e0*/  FMUL.FTZ R69, R8, 0.5 ;  /* 0x3f00000008457820 */ /* 0x000fc60000410000 */
[----:B------:R-:W-:-:S04]  /*60f0*/  FFMA R7, -R6, R6, R7 ;  /* 0x0000000606077223 */ /* 0x000fc80000000107 */
[----:B------:R-:W-:-:S07]  /*6100*/  FFMA R69, R7, R69, R6 ;  /* 0x0000004507457223 */ /* 0x000fce0000000006 */
.L_x_120:
[----:B------:R-:W-:Y:S05]  /*6110*/  BSYNC.RECONVERGENT B0 ;  /* 0x0000000000007941 */ /* 0x000fea0003800200 */
.L_x_118:
[----:B------:R-:W2:Y:S04]  /*6120*/  LDL R65, [R1+0x4] ;  /* 0x0000040001417983 */ /* 0x000ea80000100800 */
[----:B------:R-:W3:Y:S04]  /*6130*/  LDL.64 R70, [R1+0x8] ;  /* 0x0000080001467983 */ /* 0x000ee80000100a00 */
[----:B------:R-:W4:Y:S04]  /*6140*/  LDL.64 R6, [R1+0x18] ;  /* 0x0000180001067983 */ /* 0x000f280000100a00 */
[----:B------:R-:W5:Y:S04]  /*6150*/  LDL.64 R20, [R1+0x58] ;  /* 0x0000580001147983 */ /* 0x000f680000100a00 */
[----:B------:R-:W5:Y:S04]  /*6160*/  LDL.64 R56, [R1+0x10] ;  /* 0x0000100001387983 */ /* 0x000f680000100a00 */
[----:B------:R-:W5:Y:S04]  /*6170*/  LDL.64 R8, [R1+0x20] ;  /* 0x0000200001087983 */ /* 0x000f680000100a00 */
[----:B------:R-:W5:Y:S04]  /*6180*/  LDL.64 R24, [R1+0x60] ;  /* 0x0000600001187983 */ /* 0x000f680000100a00 */
[----:B------:R-:W5:Y:S04]  /*6190*/  LDL R66, [R1+0xac] ;  /* 0x0000ac0001427983 */ /* 0x000f680000100800 */
        /* <DEDUP_REMOVED lines=21> */
[----:B------:R-:W5:Y:S01]  /*62f0*/  LDL R64, [R1+0xa0] ;  /* 0x0000a00001407983 */ /* 0x000f620000100800 */
[----:B------:R-:W-:-:S02]  /*6300*/  IMAD.MOV.U32 R62, RZ, RZ, 0x3d430c31 ;  /* 0x3d430c31ff3e7424 */ /* 0x000fc400078e00ff */
[----:B------:R-:W-:Y:S01]  /*6310*/  IMAD.MOV.U32 R60, RZ, RZ, 0x41a80000 ;  /* 0x41a80000ff3c7424 */ /* 0x000fe200078e00ff */
[----:B------:R-:W-:-:S03]  /*6320*/  I2FP.F32.S32 R74, R61 ;  /* 0x0000003d004a7245 */ /* 0x000fc60000201400 */
[----:B------:R-:W-:Y:S01]  /*6330*/  FFMA R67, R62, -R60, 1 ;  /* 0x3f8000003e437423 */ /* 0x000fe2000000083c */
[----:B------:R-:W-:-:S03]  /*6340*/  I2FP.F32.S32 R63, R4 ;  /* 0x00000004003f7245 */ /* 0x000fc60000201400 */
[----:B------:R-:W-:Y:S01]  /*6350*/  FFMA R67, R67, R62, 0.047619048506021499634 ;  /* 0x3d430c3143437423 */ /* 0x000fe2000000003e */
[----:B------:R-:W-:Y:S02]  /*6360*/  I2FP.F32.S32 R5, R5 ;  /* 0x0000000500057245 */ /* 0x000fe40000201400 */
[----:B------:R-:W-:Y:S02]  /*6370*/  I2FP.F32.S32 R59, R59 ;  /* 0x0000003b003b7245 */ /* 0x000fe40000201400 */
[----:B------:R-:W-:Y:S02]  /*6380*/  I2FP.F32.S32 R68, R68 ;  /* 0x0000004400447245 */ /* 0x000fe40000201400 */
[----:B------:R-:W-:Y:S01]  /*6390*/  I2FP.F32.S32 R58, R58 ;  /* 0x0000003a003a7245 */ /* 0x000fe20000201400 */
[----:B------:R-:W-:Y:S01]  /*63a0*/  BSSY.RECONVERGENT B0, `(.L_x_121) ;  /* 0x000007f000007945 */ /* 0x000fe20003800200 */
[----:B--2---:R-:W-:Y:S02]  /*63b0*/  I2FP.F32.S32 R65, R65 ;  /* 0x0000004100417245 */ /* 0x004fe40000201400 */
[----:B---3--:R-:W-:-:S02]  /*63c0*/  I2FP.F32.S32 R4, R71 ;  /* 0x0000004700047245 */ /* 0x008fc40000201400 */
[----:B------:R-:W-:Y:S02]  /*63d0*/  I2FP.F32.S32 R62, R70 ;  /* 0x00000046003e7245 */ /* 0x000fe40000201400 */
[----:B----4-:R-:W-:Y:S01]  /*63e0*/  I2FP.F32.S32 R71, R7 ;  /* 0x0000000700477245 */ /* 0x010fe20000201400 */
[----:B------:R-:W-:-:S04]  /*63f0*/  FADD R7, R74, R65 ;  /* 0x000000414a077221 */ /* 0x000fc80000000000 */
[----:B------:R-:W-:Y:S01]  /*6400*/  FADD R7, R7, R62 ;  /* 0x0000003e07077221 */ /* 0x000fe20000000000 */
[----:B-----5:R-:W-:Y:S02]  /*6410*/  I2FP.F32.S32 R20, R20 ;  /* 0x0000001400147245 */ /* 0x020fe40000201400 */
[----:B------:R-:W-:Y:S01]  /*6420*/  I2FP.F32.S32 R56, R56 ;  /* 0x0000003800387245 */ /* 0x000fe20000201400 */
[----:B------:R-:W-:Y:S01]  /*6430*/  FADD R7, R7, R4 ;  /* 0x0000000407077221 */ /* 0x000fe20000000000 */
[----:B------:R-:W-:Y:S01]  /*6440*/  I2FP.F32.S32 R70, R6 ;  /* 0x0000000600467245 */ /* 0x000fe20000201400 */
[----:B------:R-:W-:Y:S01]  /*6450*/  FADD R6, R5, R20 ;  /* 0x0000001405067221 */ /* 0x000fe20000000000 */
[----:B------:R-:W-:Y:S02]  /*6460*/  I2FP.F32.S32 R21, R21 ;  /* 0x0000001500157245 */ /* 0x000fe40000201400 */
[----:B------:R-:W-:Y:S02]  /*6470*/  I2FP.F32.S32 R57, R57 ;  /* 0x0000003900397245 */ /* 0x000fe40000201400 */
        /* <DEDUP_REMOVED lines=85> */
[----:B------:R-:W-:Y:S01]  /*69d0*/  FADD R6, R7, R46 ;  /* 0x0000002e07067221 */ /* 0x000fe20000000000 */
[----:B------:R-:W-:-:S02]  /*69e0*/  I2FP.F32.S32 R50, R50 ;  /* 0x0000003200327245 */ /* 0x000fc40000201400 */
[----:B------:R-:W-:Y:S01]  /*69f0*/  FADD R8, R63, R8 ;  /* 0x000000083f087221 */ /* 0x000fe20000000000 */
[----:B------:R-:W-:Y:S01]  /*6a00*/  FADD R7, R6, R47 ;  /* 0x0000002f06077221 */ /* 0x000fe20000000000 */
[----:B------:R-:W-:Y:S02]  /*6a10*/  I2FP.F32.S32 R51, R51 ;  /* 0x0000003300337245 */ /* 0x000fe40000201400 */
[----:B------:R-:W-:Y:S01]  /*6a20*/  I2FP.F32.S32 R52, R52 ;  /* 0x0000003400347245 */ /* 0x000fe20000201400 */
[----:B------:R-:W0:Y:S01]  /*6a30*/  FCHK P0, R8, 21 ;  /* 0x41a8000008007902 */ /* 0x000e220000000000 */
[----:B------:R-:W-:Y:S01]  /*6a40*/  FADD R6, R7, R50 ;  /* 0x0000003207067221 */ /* 0x000fe20000000000 */
[----:B------:R-:W-:Y:S02]  /*6a50*/  I2FP.F32.S32 R53, R53 ;  /* 0x0000003500357245 */ /* 0x000fe40000201400 */
[----:B------:R-:W-:Y:S01]  /*6a60*/  I2FP.F32.S32 R54, R54 ;  /* 0x0000003600367245 */ /* 0x000fe20000201400 */
[----:B------:R-:W-:Y:S01]  /*6a70*/  FADD R76, R9, R52 ;  /* 0x00000034094c7221 */ /* 0x000fe20000000000 */
[----:B------:R-:W-:Y:S01]  /*6a80*/  FADD R7, R6, R51 ;  /* 0x0000003306077221 */ /* 0x000fe20000000000 */
[----:B------:R-:W-:Y:S01]  /*6a90*/  I2FP.F32.S32 R55, R55 ;  /* 0x0000003700377245 */ /* 0x000fe20000201400 */
[----:B------:R-:W-:Y:S01]  /*6aa0*/  FFMA R75, R8, R67, RZ ;  /* 0x00000043084b7223 */ /* 0x000fe200000000ff */
[----:B------:R-:W-:Y:S01]  /*6ab0*/  I2FP.F32.S32 R64, R64 ;  /* 0x0000004000407245 */ /* 0x000fe20000201400 */
[----:B------:R-:W-:Y:S01]  /*6ac0*/  FADD R9, R76, R53 ;  /* 0x000000354c097221 */ /* 0x000fe20000000000 */
[----:B------:R-:W-:Y:S01]  /*6ad0*/  FADD R6, R7, R54 ;  /* 0x0000003607067221 */ /* 0x000fe20000000000 */
[----:B------:R-:W-:-:S02]  /*6ae0*/  FFMA R76, R75, -21, R8 ;  /* 0xc1a800004b4c7823 */ /* 0x000fc40000000008 */
[----:B------:R-:W-:Y:S01]  /*6af0*/  FADD R7, R9, R64 ;  /* 0x0000004009077221 */ /* 0x000fe20000000000 */
[----:B------:R-:W-:Y:S01]  /*6b00*/  FADD R61, R6, R55 ;  /* 0x00000037063d7221 */ /* 0x000fe20000000000 */
[----:B------:R-:W-:Y:S02]  /*6b10*/  FFMA R67, R67, R76, R75 ;  /* 0x0000004c43437223 */ /* 0x000fe4000000004b */
[----:B------:R-:W-:Y:S01]  /*6b20*/  FADD R7, R68, R7 ;  /* 0x0000000744077221 */ /* 0x000fe20000000000 */
[----:B------:R-:W-:Y:S01]  /*6b30*/  FADD R6, R58, R61 ;  /* 0x0000003d3a067221 */ /* 0x000fe20000000000 */
[----:B0-----:R-:W-:Y:S06]  /*6b40*/  @!P0 BRA `(.L_x_122) ;  /* 0x0000000000108947 */ /* 0x001fec0003800000 */
[----:B------:R-:W-:Y:S01]  /*6b50*/  IMAD.MOV.U32 R9, RZ, RZ, R8 ;  /* 0x000000ffff097224 */ /* 0x000fe200078e0008 */
[----:B------:R-:W-:-:S07]  /*6b60*/  MOV R75, 0x6b80 ;  /* 0x00006b80004b7802 */ /* 0x000fce0000000f00 */
[----:B------:R-:W-:Y:S05]  /*6b70*/  CALL.REL.NOINC `($__internal_1_$__cuda_sm3x_div_rn_noftz_f32_slowpath) ;  /* 0x0000001000387944 */ /* 0x000fea0003c00000 */
[----:B------:R-:W-:-:S07]  /*6b80*/  MOV R67, R76 ;  /* 0x0000004c00437202 */ /* 0x000fce0000000f00 */
.L_x_122:
[----:B------:R-:W-:Y:S05]  /*6b90*/  BSYNC.RECONVERGENT B0 ;  /* 0x0000000000007941 */ /* 0x000fea0003800200 */
.L_x_121:
[----:B------:R-:W-:Y:S01]  /*6ba0*/  IMAD.MOV.U32 R9, RZ, RZ, 0x3d430c31 ;  /* 0x3d430c31ff097424 */ /* 0x000fe200078e00ff */
[----:B------:R-:W0:Y:S01]  /*6bb0*/  FCHK P0, R7, 21 ;  /* 0x41a8000007007902 */ /* 0x000e220000000000 */
[----:B------:R-:W-:Y:S02]  /*6bc0*/  BSSY.RECONVERGENT B0, `(.L_x_123) ;  /* 0x000000b000007945 */ /* 0x000fe40003800200 */
[----:B------:R-:W-:-:S04]  /*6bd0*/  FFMA R8, R9, -R60, 1 ;  /* 0x3f80000009087423 */ /* 0x000fc8000000083c */
[----:B------:R-:W-:-:S04]  /*6be0*/  FFMA R9, R8, R9, 0.047619048506021499634 ;  /* 0x3d430c3108097423 */ /* 0x000fc80000000009 */
[----:B------:R-:W-:-:S04]  /*6bf0*/  FFMA R8, R7, R9, RZ ;  /* 0x0000000907087223 */ /* 0x000fc800000000ff */
[----:B------:R-:W-:-:S04]  /*6c00*/  FFMA R61, R8, -21, R7 ;  /* 0xc1a80000083d7823 */ /* 0x000fc80000000007 */
[----:B------:R-:W-:Y:S01]  /*6c10*/  FFMA R61, R9, R61, R8 ;  /* 0x0000003d093d7223 */ /* 0x000fe20000000008 */
[----:B0-----:R-:W-:Y:S06]  /*6c20*/  @!P0 BRA `(.L_x_124) ;  /* 0x0000000000108947 */ /* 0x001fec0003800000 */
[----:B------:R-:W-:Y:S01]  /*6c30*/  IMAD.MOV.U32 R9, RZ, RZ, R7 ;  /* 0x000000ffff097224 */ /* 0x000fe200078e0007 */
[----:B------:R-:W-:-:S07]  /*6c40*/  MOV R75, 0x6c60 ;  /* 0x00006c60004b7802 */ /* 0x000fce0000000f00 */
[----:B------:R-:W-:Y:S05]  /*6c50*/  CALL.REL.NOINC `($__internal_1_$__cuda_sm3x_div_rn_noftz_f32_slowpath) ;  /* 0x0000001000007944 */ /* 0x000fea0003c00000 */
[----:B------:R-:W-:-:S07]  /*6c60*/  IMAD.MOV.U32 R61, RZ, RZ, R76 ;  /* 0x000000ffff3d7224 */ /* 0x000fce00078e004c */
.L_x_124:
[----:B------:R-:W-:Y:S05]  /*6c70*/  BSYNC.RECONVERGENT B0 ;  /* 0x0000000000007941 */ /* 0x000fea0003800200 */
.L_x_123:
        /* <DEDUP_REMOVED lines=12> */
[----:B------:R-:W-:-:S07]  /*6d40*/  MOV R7, R76 ;  /* 0x0000004c00077202 */ /* 0x000fce0000000f00 */
.L_x_126:
[----:B------:R-:W-:Y:S05]  /*6d50*/  BSYNC.RECONVERGENT B0 ;  /* 0x0000000000007941 */ /* 0x000fea0003800200 */
.L_x_125:
[----:B------:R-:W-:Y:S01]  /*6d60*/  FADD R6, R74, -R67 ;  /* 0x800000434a067221 */ /* 0x000fe20000000000 */
[----:B------:R-:W-:Y:S01]  /*6d70*/  FADD R5, R5, -R61 ;  /* 0x8000003d05057221 */ /* 0x000fe20000000000 */
[----:B------:R-:W-:Y:S01]  /*6d80*/  FADD R59, R59, -R7 ;  /* 0x800000073b3b7221 */ /* 0x000fe20000000000 */
[----:B------:R-:W-:Y:S01]  /*6d90*/  FADD R65, R65, -R67 ;  /* 0x8000004341417221 */ /* 0x000fe20000000000 */
[----:B------:R-:W-:Y:S01]  /*6da0*/  FFMA R6, R6, R6, RZ ;  /* 0x0000000606067223 */ /* 0x000fe200000000ff */
[----:B------:R-:W-:Y:S01]  /*6db0*/  FADD R20, R20, -R61 ;  /* 0x8000003d14147221 */ /* 0x000fe20000000000 */
[----:B------:R-:W-:Y:S01]  /*6dc0*/  FADD R66, R66, -R7 ;  /* 0x8000000742427221 */ /* 0x000fe20000000000 */
[----:B------:R-:W-:Y:S01]  /*6dd0*/  FADD R62, R62, -R67 ;  /* 0x800000433e3e7221 */ /* 0x000fe20000000000 */
[----:B------:R-:W-:Y:S01]  /*6de0*/  FFMA R6, R5, R5, R6 ;  /* 0x0000000505067223 */ /* 0x000fe20000000006 */
        /* <DEDUP_REMOVED lines=58> */
[----:B------:R-:W-:Y:S01]  /*7190*/  BSSY.RECONVERGENT B0, `(.L_x_127) ;  /* 0x0000047000007945 */ /* 0x000fe20003800200 */
[----:B------:R-:W-:-:S04]  /*71a0*/  FFMA R28, R28, R28, R25 ;  /* 0x0000001c1c1c7223 */ /* 0x000fc80000000019 */
[----:B------:R-:W-:-:S04]  /*71b0*/  FFMA R28, R27, R27, R28 ;  /* 0x0000001b1b1c7223 */ /* 0x000fc8000000001c */
[----:B------:R-:W-:Y:S01]  /*71c0*/  FFMA R28, R5, R5, R28 ;  /* 0x00000005051c7223 */ /* 0x000fe2000000001c */
[----:B------:R-:W-:-:S03]  /*71d0*/  FADD R5, R72, -R67 ;  /* 0x8000004348057221 */ /* 0x000fc60000000000 */
        /* <DEDUP_REMOVED lines=47> */
[----:B------:R-:W-:-:S03]  /*74d0*/  IMAD.MOV.U32 R5, RZ, RZ, 0x3d430c31 ;  /* 0x3d430c31ff057424 */ /* 0x000fc600078e00ff */
[----:B------:R-:W-:-:S04]  /*74e0*/  FFMA R53, R53, R53, R52 ;  /* 0x0000003535357223 */ /* 0x000fc80000000034 */
[----:B------:R-:W-:-:S04]  /*74f0*/  FFMA R53, R54, R54, R53 ;  /* 0x0000003636357223 */ /* 0x000fc80000000035 */
[----:B------:R-:W-:Y:S01]  /*7500*/  FFMA R53, R4, R4, R53 ;  /* 0x0000000404357223 */ /* 0x000fe20000000035 */
[----:B------:R-:W-:-:S03]  /*7510*/  FFMA R4, R5, -R60, 1 ;  /* 0x3f80000005047423 */ /* 0x000fc6000000083c */
[----:B------:R-:W-:Y:S01]  /*7520*/  FFMA R64, R64, R64, R53 ;  /* 0x0000004040407223 */ /* 0x000fe20000000035 */
[----:B------:R-:W-:-:S03]  /*7530*/  FFMA R4, R4, R5, 0.047619048506021499634 ;  /* 0x3d430c3104047423 */ /* 0x000fc60000000005 */
[----:B------:R-:W-:-:S04]  /*7540*/  FFMA R64, R55, R55, R64 ;  /* 0x0000003737407223 */ /* 0x000fc80000000040 */
[----:B------:R-:W-:-:S04]  /*7550*/  FFMA R63, R63, R63, R64 ;  /* 0x0000003f3f3f7223 */ /* 0x000fc80000000040 */
[----:B------:R-:W-:-:S04]  /*7560*/  FFMA R63, R68, R68, R63 ;  /* 0x00000044443f7223 */ /* 0x000fc8000000003f */
[----:B------:R-:W-:-:S04]  /*7570*/  FFMA R9, R58, R58, R63 ;  /* 0x0000003a3a097223 */ /* 0x000fc8000000003f */
[----:B------:R-:W0:Y:S01]  /*7580*/  FCHK P0, R9, 21 ;  /* 0x41a8000009007902 */ /* 0x000e220000000000 */
[----:B------:R-:W-:-:S04]  /*7590*/  FFMA R5, R4, R9, RZ ;  /* 0x0000000904057223 */ /* 0x000fc800000000ff */
[----:B------:R-:W-:-:S04]  /*75a0*/  FFMA R6, R5, -21, R9 ;  /* 0xc1a8000005067823 */ /* 0x000fc80000000009 */
[----:B------:R-:W-:Y:S01]  /*75b0*/  FFMA R6, R4, R6, R5 ;  /* 0x0000000604067223 */ /* 0x000fe20000000005 */
[----:B0-----:R-:W-:Y:S06]  /*75c0*/  @!P0 BRA `(.L_x_128) ;  /* 0x00000000000c8947 */ /* 0x001fec0003800000 */
[----:B------:R-:W-:-:S07]  /*75d0*/  MOV R75, 0x75f0 ;  /* 0x000075f0004b7802 */ /* 0x000fce0000000f00 */
[----:B------:R-:W-:Y:S05]  /*75e0*/  CALL.REL.NOINC `($__internal_1_$__cuda_sm3x_div_rn_noftz_f32_slowpath) ;  /* 0x00000004009c7944 */ /* 0x000fea0003c00000 */
[----:B------:R-:W-:-:S07]  /*75f0*/  IMAD.MOV.U32 R6, RZ, RZ, R76 ;  /* 0x000000ffff067224 */ /* 0x000fce00078e004c */
.L_x_128:
[----:B------:R-:W-:Y:S05]  /*7600*/  BSYNC.RECONVERGENT B0 ;  /* 0x0000000000007941 */ /* 0x000fea0003800200 */
.L_x_127:
[----:B------:R-:W-:Y:S01]  /*7610*/  VIADD R4, R6, 0xf3000000 ;  /* 0xf300000006047836 */ /* 0x000fe20000000000 */
[----:B------:R0:W1:Y:S01]  /*7620*/  MUFU.RSQ R9, R6 ;  /* 0x0000000600097308 */ /* 0x0000620000001400 */
[----:B------:R-:W-:Y:S03]  /*7630*/  BSSY.RECONVERGENT B0, `(.L_x_129) ;  /* 0x000000b000007945 */ /* 0x000fe60003800200 */
[----:B------:R-:W-:-:S13]  /*7640*/  ISETP.GT.U32.AND P0, PT, R4, 0x727fffff, PT ;  /* 0x727fffff0400780c */ /* 0x000fda0003f04070 */
[----:B01----:R-:W-:Y:S05]  /*7650*/  @!P0 BRA `(.L_x_130) ;  /* 0x0000000000108947 */ /* 0x003fea0003800000 */
[----:B------:R-:W-:-:S07]  /*7660*/  MOV R13, 0x7680 ;  /* 0x00007680000d7802 */ /* 0x000fce0000000f00 */
[----:B------:R-:W-:Y:S05]  /*7670*/  CALL.REL.NOINC `($__internal_0_$__cuda_sm20_sqrt_rn_f32_slowpath) ;  /* 0x00000004001c7944 */ /* 0x000fea0003c00000 */
[----:B------:R-:W-:Y:S01]  /*7680*/  IMAD.MOV.U32 R4, RZ, RZ, R6 ;  /* 0x000000ffff047224 */ /* 0x000fe200078e0006 */
[----:B------:R-:W-:Y:S06]  /*7690*/  BRA `(.L_x_131) ;  /* 0x0000000000107947 */ /* 0x000fec0003800000 */
.L_x_130:
[C---:B------:R-:W-:Y:S01]  /*76a0*/  FMUL.FTZ R5, R9.reuse, R6 ;  /* 0x0000000609057220 */ /* 0x040fe20000410000 */
[----:B------:R-:W-:-:S03]  /*76b0*/  FMUL.FTZ R8, R9, 0.5 ;  /* 0x3f00000009087820 */ /* 0x000fc60000410000 */
[----:B------:R-:W-:-:S04]  /*76c0*/  FFMA R4, -R5, R5, R6 ;  /* 0x0000000505047223 */ /* 0x000fc80000000106 */
[----:B------:R-:W-:-:S07]  /*76d0*/  FFMA R4, R4, R8, R5 ;  /* 0x0000000804047223 */ /* 0x000fce0000000005 */
.L_x_131:
[----:B------:R-:W-:Y:S05]  /*76e0*/  BSYNC.RECONVERGENT B0 ;  /* 0x0000000000007941 */ /* 0x000fea0003800200 */
.L_x_129:
        /* <DEDUP_REMOVED lines=9> */
[----:B------:R-:W-:Y:S02]  /*7780*/  MOV R9, R3 ;  /* 0x0000000300097202 */ /* 0x000fe40000000f00 */
[----:B------:R-:W-:-:S07]  /*7790*/  MOV R75, 0x77b0 ;  /* 0x000077b0004b7802 */ /* 0x000fce0000000f00 */
[----:B------:R-:W-:Y:S05]  /*77a0*/  CALL.REL.NOINC `($__internal_1_$__cuda_sm3x_div_rn_noftz_f32_slowpath) ;  /* 0x00000004002c7944 */ /* 0x000fea0003c00000 */
[----:B------:R-:W-:-:S07]  /*77b0*/  IMAD.MOV.U32 R6, RZ, RZ, R76 ;  /* 0x000000ffff067224 */ /* 0x000fce00078e004c */
.L_x_133:
[----:B------:R-:W-:Y:S05]  /*77c0*/  BSYNC.RECONVERGENT B0 ;  /* 0x0000000000007941 */ /* 0x000fea0003800200 */
.L_x_132:
[----:B------:R-:W-:Y:S01]  /*77d0*/  IMAD.MOV.U32 R5, RZ, RZ, 0x3d430c31 ;  /* 0x3d430c31ff057424 */ /* 0x000fe200078e00ff */
[----:B------:R-:W0:Y:S01]  /*77e0*/  FCHK P0, R0, 21 ;  /* 0x41a8000000007902 */ /* 0x000e220000000000 */
[----:B------:R-:W-:Y:S01]  /*77f0*/  BSSY.RECONVERGENT B0, `(.L_x_134) ;  /* 0x000000c000007945 */ /* 0x000fe20003800200 */
[----:B------:R-:W-:Y:S01]  /*7800*/  FADD R10, -R6, R67 ;  /* 0x00000043060a7221 */ /* 0x000fe20000000100 */
        /* <DEDUP_REMOVED lines=10> */
.L_x_135:
[----:B------:R-:W-:Y:S05]  /*78b0*/  BSYNC.RECONVERGENT B0 ;  /* 0x0000000000007941 */ /* 0x000fea0003800200 */
.L_x_134:
        /* <DEDUP_REMOVED lines=14> */
.L_x_137:
[----:B------:R-:W-:Y:S05]  /*79a0*/  BSYNC.RECONVERGENT B0 ;  /* 0x0000000000007941 */ /* 0x000fea0003800200 */
.L_x_136:
[----:B------:R-:W0:Y:S01]  /*79b0*/  S2R R11, SR_CTAID.X ;  /* 0x00000000000b7919 */ /* 0x000e220000002500 */
[----:B------:R-:W1:Y:S01]  /*79c0*/  LDC.64 R8, c[0x0][0x380] ;  /* 0x0000e000ff087b82 */ /* 0x000e620000000a00 */
[----:B------:R-:W0:Y:S01]  /*79d0*/  LDCU UR6, c[0x0][0x360] ;  /* 0x00006c00ff0677ac */ /* 0x000e220008000800 */
[----:B------:R-:W-:Y:S01]  /*79e0*/  FMUL R5, R61, R61 ;  /* 0x0000003d3d057220 */ /* 0x000fe20000400000 */
[----:B------:R-:W0:Y:S01]  /*79f0*/  S2R R12, SR_TID.X ;  /* 0x00000000000c7919 */ /* 0x000e220000002100 */
[----:B------:R-:W-:Y:S02]  /*7a00*/  FADD R6, -R6, R7 ;  /* 0x0000000706067221 */ /* 0x000fe40000000100 */
[----:B------:R-:W-:-:S04]  /*7a10*/  FFMA R5, R10, R10, R5 ;  /* 0x0000000a0a057223 */ /* 0x000fc80000000005 */
[----:B------:R-:W-:Y:S01]  /*7a20*/  FFMA R5, R6, R6, R5 ;  /* 0x0000000606057223 */ /* 0x000fe20000000005 */
[----:B0-----:R-:W-:-:S04]  /*7a30*/  IMAD R11, R11, UR6, R12 ;  /* 0x000000060b0b7c24 */ /* 0x001fc8000f8e020c */
[----:B-1----:R-:W-:-:S04]  /*7a40*/  IMAD.WIDE R8, R11, 0x30b4, R8 ;  /* 0x000030b40b087825 */ /* 0x002fc800078e0208 */
[----:B------:R-:W-:Y:S01]  /*7a50*/  IMAD.U32 R11, RZ, RZ, UR5 ;  /* 0x00000005ff0b7e24 */ /* 0x000fe2000f8e00ff */
[----:B------:R-:W-:-:S03]  /*7a60*/  UIADD3 UR5, UPT, UPT, UR5, 0x1, URZ ;  /* 0x0000000105057890 */ /* 0x000fc6000fffe0ff */
[----:B------:R-:W-:-:S05]  /*7a70*/  IMAD.WIDE R8, R11, 0x4, R8 ;  /* 0x000000040b087825 */ /* 0x000fca00078e0208 */
[----:B------:R1:W-:Y:S04]  /*7a80*/  STG.E desc[UR10][R8.64], R69 ;  /* 0x0000004508007986 */ /* 0x0003e8000c10190a */
[----:B------:R1:W-:Y:S04]  /*7a90*/  STG.E desc[UR10][R8.64+0x103c], R5 ;  /* 0x00103c0508007986 */ /* 0x0003e8000c10190a */
[----:B------:R1:W-:Y:S02]  /*7aa0*/  STG.E desc[UR10][R8.64+0x2078], R4 ;  /* 0x0020780408007986 */ /* 0x0003e4000c10190a */
.L_x_117:
[----:B------:R-:W-:-:S04]  /*7ab0*/  UIADD3 UR4, UPT, UPT, UR4, 0x1, URZ ;  /* 0x0000000104047890 */ /* 0x000fc8000fffe0ff */
[----:B------:R-:W-:-:S09]  /*7ac0*/  UISETP.NE.AND UP0, UPT, UR4, 0xb71b1, UPT ;  /* 0x000b71b10400788c */ /* 0x000fd2000bf05270 */
[----:B------:R-:W-:Y:S05]  /*7ad0*/  BRA.U UP0, `(.L_x_138) ;  /* 0xffffffc100207547 */ /* 0x000fea000b83ffff */
[----:B------:R-:W-:Y:S05]  /*7ae0*/  EXIT ;  /* 0x000000000000794d */ /* 0x000fea0003800000 */
        .weak           $__internal_0_$__cuda_sm20_sqrt_rn_f32_slowpath
        .type           $__internal_0_$__cuda_sm20_sqrt_rn_f32_slowpath,@function
        .size           $__internal_0_$__cuda_sm20_sqrt_rn_f32_slowpath,($__internal_1_$__cuda_sm3x_div_rn_noftz_f32_slowpath - $__internal_0_$__cuda_sm20_sqrt_rn_f32_slowpath)
$__internal_0_$__cuda_sm20_sqrt_rn_f32_slowpath:
[----:B------:R-:W-:-:S13]  /*7af0*/  LOP3.LUT P0, RZ, R6, 0x7fffffff, RZ, 0xc0, !PT ;  /* 0x7fffffff06ff7812 */ /* 0x000fda000780c0ff */
[----:B------:R-:W-:Y:S01]  /*7b00*/  @!P0 IMAD.MOV.U32 R8, RZ, RZ, R6 ;  /* 0x000000ffff088224 */ /* 0x000fe200078e0006 */
[----:B------:R-:W-:Y:S06]  /*7b10*/  @!P0 BRA `(.L_x_139) ;  /* 0x0000000000408947 */ /* 0x000fec0003800000 */
[----:B------:R-:W-:-:S13]  /*7b20*/  FSETP.GEU.FTZ.AND P0, PT, R6, RZ, PT ;  /* 0x000000ff0600720b */ /* 0x000fda0003f1e000 */
[----:B------:R-:W-:Y:S01]  /*7b30*/  @!P0 IMAD.MOV.U32 R8, RZ, RZ, 0x7fffffff ;  /* 0x7fffffffff088424 */ /* 0x000fe200078e00ff */
[----:B------:R-:W-:Y:S06]  /*7b40*/  @!P0 BRA `(.L_x_139) ;  /* 0x0000000000348947 */ /* 0x000fec0003800000 */
[----:B------:R-:W-:-:S13]  /*7b50*/  FSETP.GTU.FTZ.AND P0, PT, |R6|, +INF , PT ;  /* 0x7f8000000600780b */ /* 0x000fda0003f1c200 */
[----:B------:R-:W-:Y:S01]  /*7b60*/  @P0 FADD.FTZ R8, R6, 1 ;  /* 0x3f80000006080421 */ /* 0x000fe20000010000 */
[----:B------:R-:W-:Y:S06]  /*7b70*/  @P0 BRA `(.L_x_139) ;  /* 0x0000000000280947 */ /* 0x000fec0003800000 */
[----:B------:R-:W-:-:S13]  /*7b80*/  FSETP.NEU.FTZ.AND P0, PT, |R6|, +INF , PT ;  /* 0x7f8000000600780b */ /* 0x000fda0003f1d200 */
[----:B------:R-:W-:-:S04]  /*7b90*/  @P0 FFMA R9, R6, 1.84467440737095516160e+19, RZ ;  /* 0x5f80000006090823 */ /* 0x000fc800000000ff */
[----:B------:R-:W0:Y:S02]  /*7ba0*/  @P0 MUFU.RSQ R8, R9 ;  /* 0x0000000900080308 */ /* 0x000e240000001400 */
[----:B0-----:R-:W-:Y:S01]  /*7bb0*/  @P0 FMUL.FTZ R10, R9, R8 ;  /* 0x00000008090a0220 */ /* 0x001fe20000410000 */
[----:B------:R-:W-:Y:S01]  /*7bc0*/  @P0 FMUL.FTZ R12, R8, 0.5 ;  /* 0x3f000000080c0820 */ /* 0x000fe20000410000 */
[----:B------:R-:W-:Y:S02]  /*7bd0*/  @!P0 IMAD.MOV.U32 R8, RZ, RZ, R6 ;  /* 0x000000ffff088224 */ /* 0x000fe400078e0006 */
[----:B------:R-:W-:-:S04]  /*7be0*/  @P0 FADD.FTZ R11, -R10, -RZ ;  /* 0x800000ff0a0b0221 */ /* 0x000fc80000010100 */
[----:B------:R-:W-:-:S04]  /*7bf0*/  @P0 FFMA R11, R10, R11, R9 ;  /* 0x0000000b0a0b0223 */ /* 0x000fc80000000009 */
[----:B------:R-:W-:-:S04]  /*7c00*/  @P0 FFMA R11, R11, R12, R10 ;  /* 0x0000000c0b0b0223 */ /* 0x000fc8000000000a */
[----:B------:R-:W-:-:S07]  /*7c10*/  @P0 FMUL.FTZ R8, R11, 2.3283064365386962891e-10 ;  /* 0x2f8000000b080820 */ /* 0x000fce0000410000 */
.L_x_139:
[----:B------:R-:W-:Y:S01]  /*7c20*/  MOV R6, R8 ;  /* 0x0000000800067202 */ /* 0x000fe20000000f00 */
[----:B------:R-:W-:Y:S02]  /*7c30*/  IMAD.MOV.U32 R8, RZ, RZ, R13 ;  /* 0x000000ffff087224 */ /* 0x000fe400078e000d */
[----:B------:R-:W-:-:S04]  /*7c40*/  IMAD.MOV.U32 R9, RZ, RZ, 0x0 ;  /* 0x00000000ff097424 */ /* 0x000fc800078e00ff */
[----:B------:R-:W-:Y:S05]  /*7c50*/  RET.REL.NODEC R8 `(_Z14cudarandomwalkP7PolymerP17curandStateXORWOWm) ;  /* 0xffffff8008e87950 */ /* 0x000fea0003c3ffff */
        .weak           $__internal_1_$__cuda_sm3x_div_rn_noftz_f32_slowpath
        .type           $__internal_1_$__cuda_sm3x_div_rn_noftz_f32_slowpath,@function
        .size           $__internal_1_$__cuda_sm3x_div_rn_noftz_f32_slowpath,(.L_x_204 - $__internal_1_$__cuda_sm3x_div_rn_noftz_f32_slowpath)
$__internal_1_$__cuda_sm3x_div_rn_noftz_f32_slowpath:
[----:B------:R-:W-:Y:S01]  /*7c60*/  SHF.R.U32.HI R76, RZ, 0x17, R60 ;  /* 0x00000017ff4c7819 */ /* 0x000fe2000001163c */
[----:B------:R-:W-:Y:S01]  /*7c70*/  BSSY.RECONVERGENT B1, `(.L_x_140) ;  /* 0x0000064000017945 */ /* 0x000fe20003800200 */
[----:B------:R-:W-:Y:S01]  /*7c80*/  SHF.R.U32.HI R8, RZ, 0x17, R9 ;  /* 0x00000017ff087819 */ /* 0x000fe20000011609 */
[----:B------:R-:W-:Y:S01]  /*7c90*/  IMAD.MOV.U32 R78, RZ, RZ, 0x41a80000 ;  /* 0x41a80000ff4e7424 */ /* 0x000fe200078e00ff */
[----:B------:R-:W-:Y:S02]  /*7ca0*/  LOP3.LUT R76, R76, 0xff, RZ, 0xc0, !PT ;  /* 0x000000ff4c4c7812 */ /* 0x000fe400078ec0ff */
[----:B------:R-:W-:-:S03]  /*7cb0*/  LOP3.LUT R82, R8, 0xff, RZ, 0xc0, !PT ;  /* 0x000000ff08527812 */ /* 0x000fc600078ec0ff */
[----:B------:R-:W-:Y:S02]  /*7cc0*/  VIADD R79, R76, 0xffffffff ;  /* 0xffffffff4c4f7836 */ /* 0x000fe40000000000 */
[----:B------:R-:W-:-:S03]  /*7cd0*/  VIADD R80, R82, 0xffffffff ;  /* 0xffffffff52507836 */ /* 0x000fc60000000000 */
[----:B------:R-:W-:-:S04]  /*7ce0*/  ISETP.GT.U32.AND P0, PT, R79, 0xfd, PT ;  /* 0x000000fd4f00780c */ /* 0x000fc80003f04070 */
[----:B------:R-:W-:-:S13]  /*7cf0*/  ISETP.GT.U32.OR P0, PT, R80, 0xfd, P0 ;  /* 0x000000fd5000780c */ /* 0x000fda0000704470 */
[----:B------:R-:W-:Y:S01]  /*7d00*/  @!P0 MOV R77, RZ ;  /* 0x000000ff004d8202 */ /* 0x000fe20000000f00 */
[----:B------:R-:W-:Y:S06]  /*7d10*/  @!P0 BRA `(.L_x_141) ;  /* 0x0000000000608947 */ /* 0x000fec0003800000 */
[----:B------:R-:W-:Y:S01]  /*7d20*/  IMAD.MOV.U32 R8, RZ, RZ, 0x41a80000 ;  /* 0x41a80000ff087424 */ /* 0x000fe200078e00ff */
[----:B------:R-:W-:-:S04]  /*7d30*/  FSETP.GTU.FTZ.AND P0, PT, |R9|, +INF , PT ;  /* 0x7f8000000900780b */ /* 0x000fc80003f1c200 */
[----:B------:R-:W-:-:S04]  /*7d40*/  FSETP.GTU.FTZ.AND P1, PT, |R8|, +INF , PT ;  /* 0x7f8000000800780b */ /* 0x000fc80003f3c200 */
[----:B------:R-:W-:-:S13]  /*7d50*/  PLOP3.LUT P0, PT, P0, P1, PT, 0xf8, 0x8f ;  /* 0x00000000008f781c */ /* 0x000fda0000703f70 */
[----:B------:R-:W-:Y:S05]  /*7d60*/  @P0 BRA `(.L_x_142) ;  /* 0x00000004004c0947 */ /* 0x000fea0003800000 */
[----:B------:R-:W-:-:S13]  /*7d70*/  LOP3.LUT P0, RZ, R78, 0x7fffffff, R9, 0xc8, !PT ;  /* 0x7fffffff4eff7812 */ /* 0x000fda000780c809 */
[----:B------:R-:W-:Y:S05]  /*7d80*/  @!P0 BRA `(.L_x_143) ;  /* 0x00000004003c8947 */ /* 0x000fea0003800000 */
[C---:B------:R-:W-:Y:S02]  /*7d90*/  FSETP.NEU.FTZ.AND P1, PT, |R9|.reuse, +INF , PT ;  /* 0x7f8000000900780b */ /* 0x040fe40003f3d200 */
[----:B------:R-:W-:Y:S02]  /*7da0*/  FSETP.NEU.FTZ.AND P0, PT, |R8|, +INF , PT ;  /* 0x7f8000000800780b */ /* 0x000fe40003f1d200 */
[----:B------:R-:W-:-:S11]  /*7db0*/  FSETP.NEU.FTZ.AND P2, PT, |R9|, +INF , PT ;  /* 0x7f8000000900780b */ /* 0x000fd60003f5d200 */
[----:B------:R-:W-:Y:S05]  /*7dc0*/  @!P0 BRA !P1, `(.L_x_143) ;  /* 0x00000004002c8947 */ /* 0x000fea0004800000 */
[----:B------:R-:W-:-:S04]  /*7dd0*/  LOP3.LUT P1, RZ, R9, 0x7fffffff, RZ, 0xc0, !PT ;  /* 0x7fffffff09ff7812 */ /* 0x000fc8000782c0ff */
[----:B------:R-:W-:-:S13]  /*7de0*/  PLOP3.LUT P0, PT, P0, P1, PT, 0x2f, 0xf2 ;  /* 0x0000000000f2781c */ /* 0x000fda0000702577 */
[----:B------:R-:W-:Y:S05]  /*7df0*/  @P0 BRA `(.L_x_144) ;  /* 0x0000000400180947 */ /* 0x000fea0003800000 */
[----:B------:R-:W-:-:S04]  /*7e00*/  LOP3.LUT P0, RZ, R78, 0x7fffffff, RZ, 0xc0, !PT ;  /* 0x7fffffff4eff7812 */ /* 0x000fc8000780c0ff */
[----:B------:R-:W-:-:S13]  /*7e10*/  PLOP3.LUT P0, PT, P2, P0, PT, 0x2f, 0xf2 ;  /* 0x0000000000f2781c */ /* 0x000fda0001700577 */
[----:B------:R-:W-:Y:S05]  /*7e20*/  @P0 BRA `(.L_x_145) ;  /* 0x0000000400000947 */ /* 0x000fea0003800000 */
[----:B------:R-:W-:Y:S02]  /*7e30*/  ISETP.GE.AND P0, PT, R80, RZ, PT ;  /* 0x000000ff5000720c */ /* 0x000fe40003f06270 */
[----:B------:R-:W-:-:S11]  /*7e40*/  ISETP.GE.AND P1, PT, R79, RZ, PT ;  /* 0x000000ff4f00720c */ /* 0x000fd60003f26270 */
[----:B------:R-:W-:Y:S02]  /*7e50*/  @P0 IMAD.MOV.U32 R77, RZ, RZ, RZ ;  /* 0x000000ffff4d0224 */ /* 0x000fe400078e00ff */
[----:B------:R-:W-:Y:S01]  /*7e60*/  @!P0 FFMA R9, R9, 1.84467440737095516160e+19, RZ ;  /* 0x5f80000009098823 */ /* 0x000fe200000000ff */
[----:B------:R-:W-:Y:S02]  /*7e70*/  @!P0 IMAD.MOV.U32 R77, RZ, RZ, -0x40 ;  /* 0xffffffc0ff4d8424 */ /* 0x000fe400078e00ff */
[----:B------:R-:W-:Y:S02]  /*7e80*/  @!P1 FFMA R78, R8, 1.84467440737095516160e+19, RZ ;  /* 0x5f800000084e9823 */ /* 0x000fe400000000ff */
[----:B------:R-:W-:-:S07]  /*7e90*/  @!P1 VIADD R77, R77, 0x40 ;  /* 0x000000404d4d9836 */ /* 0x000fce0000000000 */
.L_x_141:
[----:B------:R-:W-:Y:S01]  /*7ea0*/  LEA R79, R76, 0xc0800000, 0x17 ;  /* 0xc08000004c4f7811 */ /* 0x000fe200078eb8ff */
[----:B------:R-:W-:Y:S04]  /*7eb0*/  BSSY.RECONVERGENT B2, `(.L_x_146) ;  /* 0x0000036000027945 */ /* 0x000fe80003800200 */
[----:B------:R-:W-:Y:S01]  /*7ec0*/  IMAD.IADD R80, R78, 0x1, -R79 ;  /* 0x000000014e507824 */ /* 0x000fe200078e0a4f */
[----:B------:R-:W-:-:S03]  /*7ed0*/  IADD3 R79, PT, PT, R82, -0x7f, RZ ;  /* 0xffffff81524f7810 */ /* 0x000fc60007ffe0ff */
[----:B------:R0:W1:Y:S01]  /*7ee0*/  MUFU.RCP R78, R80 ;  /* 0x00000050004e7308 */ /* 0x0000620000001000 */
[----:B------:R-:W-:Y:S01]  /*7ef0*/  FADD.FTZ R81, -R80, -RZ ;  /* 0x800000ff50517221 */ /* 0x000fe20000010100 */
[C---:B------:R-:W-:Y:S01]  /*7f00*/  IMAD R8, R79.reuse, -0x800000, R9 ;  /* 0xff8000004f087824 */ /* 0x040fe200078e0209 */
[----:B0-----:R-:W-:-:S05]  /*7f10*/  IADD3 R80, PT, PT, R79, 0x7f, -R76 ;  /* 0x0000007f4f507810 */ /* 0x001fca0007ffe84c */
[----:B------:R-:W-:Y:S02]  /*7f20*/  IMAD.IADD R77, R80, 0x1, R77 ;  /* 0x00000001504d7824 */ /* 0x000fe400078e024d */
[----:B-1----:R-:W-:-:S04]  /*7f30*/  FFMA R83, R78, R81, 1 ;  /* 0x3f8000004e537423 */ /* 0x002fc80000000051 */
[----:B------:R-:W-:-:S04]  /*7f40*/  FFMA R9, R78, R83, R78 ;  /* 0x000000534e097223 */ /* 0x000fc8000000004e */
[----:B------:R-:W-:-:S04]  /*7f50*/  FFMA R78, R8, R9, RZ ;  /* 0x00000009084e7223 */ /* 0x000fc800000000ff */
[----:B------:R-:W-:-:S04]  /*7f60*/  FFMA R82, R81, R78, R8 ;  /* 0x0000004e51527223 */ /* 0x000fc80000000008 */
[----:B------:R-:W-:-:S04]  /*7f70*/  FFMA R78, R9, R82, R78 ;  /* 0x00000052094e7223 */ /* 0x000fc8000000004e */
[----:B------:R-:W-:-:S04]  /*7f80*/  FFMA R81, R81, R78, R8 ;  /* 0x0000004e51517223 */ /* 0x000fc80000000008 */
[----:B------:R-:W-:-:S05]  /*7f90*/  FFMA R8, R9, R81, R78 ;  /* 0x0000005109087223 */ /* 0x000fca000000004e */
[----:B------:R-:W-:-:S04]  /*7fa0*/  SHF.R.U32.HI R76, RZ, 0x17, R8 ;  /* 0x00000017ff4c7819 */ /* 0x000fc80000011608 */
[----:B------:R-:W-:-:S05]  /*7fb0*/  LOP3.LUT R76, R76, 0xff, RZ, 0xc0, !PT ;  /* 0x000000ff4c4c7812 */ /* 0x000fca00078ec0ff */
[----:B------:R-:W-:-:S04]  /*7fc0*/  IMAD.IADD R79, R76, 0x1, R77 ;  /* 0x000000014c4f7824 */ /* 0x000fc800078e024d */
[----:B------:R-:W-:-:S05]  /*7fd0*/  VIADD R76, R79, 0xffffffff ;  /* 0xffffffff4f4c7836 */ /* 0x000fca0000000000 */
[----:B------:R-:W-:-:S13]  /*7fe0*/  ISETP.GE.U32.AND P0, PT, R76, 0xfe, PT ;  /* 0x000000fe4c00780c */ /* 0x000fda0003f06070 */
[----:B------:R-:W-:Y:S05]  /*7ff0*/  @!P0 BRA `(.L_x_147) ;  /* 0x0000000000808947 */ /* 0x000fea0003800000 */
[----:B------:R-:W-:-:S13]  /*8000*/  ISETP.GT.AND P0, PT, R79, 0xfe, PT ;  /* 0x000000fe4f00780c */ /* 0x000fda0003f04270 */
[----:B------:R-:W-:Y:S05]  /*8010*/  @P0 BRA `(.L_x_148) ;  /* 0x00000000006c0947 */ /* 0x000fea0003800000 */
[----:B------:R-:W-:-:S13]  /*8020*/  ISETP.GE.AND P0, PT, R79, 0x1, PT ;  /* 0x000000014f00780c */ /* 0x000fda0003f06270 */
[----:B------:R-:W-:Y:S05]  /*8030*/  @P0 BRA `(.L_x_149) ;  /* 0x0000000000740947 */ /* 0x000fea0003800000 */
[----:B------:R-:W-:Y:S02]  /*8040*/  ISETP.GE.AND P0, PT, R79, -0x18, PT ;  /* 0xffffffe84f00780c */ /* 0x000fe40003f06270 */
[----:B------:R-:W-:-:S11]  /*8050*/  LOP3.LUT R8, R8, 0x80000000, RZ, 0xc0, !PT ;  /* 0x8000000008087812 */ /* 0x000fd600078ec0ff */
[----:B------:R-:W-:Y:S05]  /*8060*/  @!P0 BRA `(.L_x_149) ;  /* 0x0000000000688947 */ /* 0x000fea0003800000 */
[-CC-:B------:R-:W-:Y:S01]  /*8070*/  FFMA.RZ R76, R9, R81.reuse, R78.reuse ;  /* 0x00000051094c7223 */ /* 0x180fe2000000c04e */
[C---:B------:R-:W-:Y:S02]  /*8080*/  ISETP.NE.AND P2, PT, R79.reuse, RZ, PT ;  /* 0x000000ff4f00720c */ /* 0x040fe40003f45270 */
[----:B------:R-:W-:Y:S02]  /*8090*/  ISETP.NE.AND P1, PT, R79, RZ, PT ;  /* 0x000000ff4f00720c */ /* 0x000fe40003f25270 */
[----:B------:R-:W-:Y:S01]  /*80a0*/  LOP3.LUT R77, R76, 0x7fffff, RZ, 0xc0, !PT ;  /* 0x007fffff4c4d7812 */ /* 0x000fe200078ec0ff */
[CCC-:B------:R-:W-:Y:S01]  /*80b0*/  FFMA.RP R76, R9.reuse, R81.reuse, R78.reuse ;  /* 0x00000051094c7223 */ /* 0x1c0fe2000000804e */
[----:B------:R-:W-:Y:S01]  /*80c0*/  FFMA.RM R9, R9, R81, R78 ;  /* 0x0000005109097223 */ /* 0x000fe2000000404e */
[----:B------:R-:W-:Y:S01]  /*80d0*/  VIADD R78, R79, 0x20 ;  /* 0x000000204f4e7836 */ /* 0x000fe20000000000 */
[----:B------:R-:W-:Y:S01]  /*80e0*/  LOP3.LUT R77, R77, 0x800000, RZ, 0xfc, !PT ;  /* 0x008000004d4d7812 */ /* 0x000fe200078efcff */
[----:B------:R-:W-:-:S02]  /*80f0*/  IMAD.MOV R79, RZ, RZ, -R79 ;  /* 0x000000ffff4f7224 */ /* 0x000fc400078e0a4f */
[----:B------:R-:W-:Y:S02]  /*8100*/  FSETP.NEU.FTZ.AND P0, PT, R76, R9, PT ;  /* 0x000000094c00720b */ /* 0x000fe40003f1d000 */
[----:B------:R-:W-:Y:S02]  /*8110*/  SHF.L.U32 R78, R77, R78, RZ ;  /* 0x0000004e4d4e7219 */ /* 0x000fe400000006ff */
[----:B------:R-:W-:Y:S02]  /*8120*/  SEL R76, R79, RZ, P2 ;  /* 0x000000ff4f4c7207 */ /* 0x000fe40001000000 */
[----:B------:R-:W-:Y:S02]  /*8130*/  ISETP.NE.AND P1, PT, R78, RZ, P1 ;  /* 0x000000ff4e00720c */ /* 0x000fe40000f25270 */
[----:B------:R-:W-:Y:S02]  /*8140*/  SHF.R.U32.HI R76, RZ, R76, R77 ;  /* 0x0000004cff4c7219 */ /* 0x000fe4000001164d */
[----:B------:R-:W-:-:S02]  /*8150*/  PLOP3.LUT P0, PT, P0, P1, PT, 0xf8, 0x8f ;  /* 0x00000000008f781c */ /* 0x000fc40000703f70 */
[----:B------:R-:W-:Y:S02]  /*8160*/  SHF.R.U32.HI R78, RZ, 0x1, R76 ;  /* 0x00000001ff4e7819 */ /* 0x000fe4000001164c */
[----:B------:R-:W-:-:S04]  /*8170*/  SEL R9, RZ, 0x1, !P0 ;  /* 0x00000001ff097807 */ /* 0x000fc80004000000 */
[----:B------:R-:W-:-:S04]  /*8180*/  LOP3.LUT R9, R9, 0x1, R78, 0xf8, !PT ;  /* 0x0000000109097812 */ /* 0x000fc800078ef84e */
[----:B------:R-:W-:-:S04]  /*8190*/  LOP3.LUT R9, R9, R76, RZ, 0xc0, !PT ;  /* 0x0000004c09097212 */ /* 0x000fc800078ec0ff */
[----:B------:R-:W-:-:S04]  /*81a0*/  IADD3 R9, PT, PT, R78, R9, RZ ;  /* 0x000000094e097210 */ /* 0x000fc80007ffe0ff */
[----:B------:R-:W-:Y:S01]  /*81b0*/  LOP3.LUT R8, R9, R8, RZ, 0xfc, !PT ;  /* 0x0000000809087212 */ /* 0x000fe200078efcff */
[----:B------:R-:W-:Y:S06]  /*81c0*/  BRA `(.L_x_149) ;  /* 0x0000000000107947 */ /* 0x000fec0003800000 */
.L_x_148:
[----:B------:R-:W-:-:S04]  /*81d0*/  LOP3.LUT R8, R8, 0x80000000, RZ, 0xc0, !PT ;  /* 0x8000000008087812 */ /* 0x000fc800078ec0ff */
[----:B------:R-:W-:Y:S01]  /*81e0*/  LOP3.LUT R8, R8, 0x7f800000, RZ, 0xfc, !PT ;  /* 0x7f80000008087812 */ /* 0x000fe200078efcff */
[----:B------:R-:W-:Y:S06]  /*81f0*/  BRA `(.L_x_149) ;  /* 0x0000000000047947 */ /* 0x000fec0003800000 */
.L_x_147:
[----:B------:R-:W-:-:S07]  /*8200*/  IMAD R8, R77, 0x800000, R8 ;  /* 0x008000004d087824 */ /* 0x000fce00078e0208 */
.L_x_149:
[----:B------:R-:W-:Y:S05]  /*8210*/  BSYNC.RECONVERGENT B2 ;  /* 0x0000000000027941 */ /* 0x000fea0003800200 */
.L_x_146:
[----:B------:R-:W-:Y:S05]  /*8220*/  BRA `(.L_x_150) ;  /* 0x0000000000207947 */ /* 0x000fea0003800000 */
.L_x_145:
[----:B------:R-:W-:-:S04]  /*8230*/  LOP3.LUT R8, R78, 0x80000000, R9, 0x48, !PT ;  /* 0x800000004e087812 */ /* 0x000fc800078e4809 */
[----:B------:R-:W-:Y:S01]  /*8240*/  LOP3.LUT R8, R8, 0x7f800000, RZ, 0xfc, !PT ;  /* 0x7f80000008087812 */ /* 0x000fe200078efcff */
[----:B------:R-:W-:Y:S06]  /*8250*/  BRA `(.L_x_150) ;  /* 0x0000000000147947 */ /* 0x000fec0003800000 */
.L_x_144:
[----:B------:R-:W-:Y:S01]  /*8260*/  LOP3.LUT R8, R78, 0x80000000, R9, 0x48, !PT ;  /* 0x800000004e087812 */ /* 0x000fe200078e4809 */
[----:B------:R-:W-:Y:S06]  /*8270*/  BRA `(.L_x_150) ;  /* 0x00000000000c7947 */ /* 0x000fec0003800000 */
.L_x_143:
[----:B------:R-:W0:Y:S01]  /*8280*/  MUFU.RSQ R8, -QNAN ;  /* 0xffc0000000087908 */ /* 0x000e220000001400 */
[----:B------:R-:W-:Y:S05]  /*8290*/  BRA `(.L_x_150) ;  /* 0x0000000000047947 */ /* 0x000fea0003800000 */
.L_x_142:
[----:B------:R-:W-:-:S07]  /*82a0*/  FADD.FTZ R8, R9, R8 ;  /* 0x0000000809087221 */ /* 0x000fce0000010000 */
.L_x_150:
[----:B------:R-:W-:Y:S05]  /*82b0*/  BSYNC.RECONVERGENT B1 ;  /* 0x0000000000017941 */ /* 0x000fea0003800200 */
.L_x_140:
[----:B0-----:R-:W-:Y:S02]  /*82c0*/  IMAD.MOV.U32 R76, RZ, RZ, R8 ;  /* 0x000000ffff4c7224 */ /* 0x001fe400078e0008 */
[----:B------:R-:W-:Y:S02]  /*82d0*/  IMAD.MOV.U32 R8, RZ, RZ, R75 ;  /* 0x000000ffff087224 */ /* 0x000fe400078e004b */
[----:B------:R-:W-:-:S04]  /*82e0*/  IMAD.MOV.U32 R9, RZ, RZ, 0x0 ;  /* 0x00000000ff097424 */ /* 0x000fc800078e00ff */
[----:B------:R-:W-:Y:S05]  /*82f0*/  RET.REL.NODEC R8 `(_Z14cudarandomwalkP7PolymerP17curandStateXORWOWm) ;  /* 0xffffff7c08407950 */ /* 0x000fea0003c3ffff */
.L_x_151:
        /* <DEDUP_REMOVED lines=16> */
.L_x_204:


//--------------------- .nv.global.init           --------------------------
	.section	.nv.global.init,"aw",@progbits
	.align	4
.nv.global.init:
	.type		mrg32k3aM1SubSeq,@object
	.size		mrg32k3aM1SubSeq,(mrg32k3aM2SubSeq - mrg32k3aM1SubSeq)
mrg32k3aM1SubSeq:
        /* <DEDUP_REMOVED lines=126> */
	.type		mrg32k3aM2SubSeq,@object
	.size		mrg32k3aM2SubSeq,(mrg32k3aM1 - mrg32k3aM2SubSeq)
mrg32k3aM2SubSeq:
        /* <DEDUP_REMOVED lines=126> */
	.type		mrg32k3aM1,@object
	.size		mrg32k3aM1,(mrg32k3aM1Seq - mrg32k3aM1)
mrg32k3aM1:
        /* <DEDUP_REMOVED lines=144> */
	.type		mrg32k3aM1Seq,@object
	.size		mrg32k3aM1Seq,(mrg32k3aM2 - mrg32k3aM1Seq)
mrg32k3aM1Seq:
        /* <DEDUP_REMOVED lines=144> */
	.type		mrg32k3aM2,@object
	.size		mrg32k3aM2,(mrg32k3aM2Seq - mrg32k3aM2)
mrg32k3aM2:
        /* <DEDUP_REMOVED lines=144> */
	.type		mrg32k3aM2Seq,@object
	.size		mrg32k3aM2Seq,(precalc_xorwow_matrix - mrg32k3aM2Seq)
mrg32k3aM2Seq:
        /* <DEDUP_REMOVED lines=144> */
	.type		precalc_xorwow_matrix,@object
	.size		precalc_xorwow_matrix,(precalc_xorwow_offset_matrix - precalc_xorwow_matrix)
precalc_xorwow_matrix:
        /* <DEDUP_REMOVED lines=6400> */
	.type		precalc_xorwow_offset_matrix,@object
	.size		precalc_xorwow_offset_matrix,(.L_1 - precalc_xorwow_offset_matrix)
precalc_xorwow_offset_matrix:
        /* <DEDUP_REMOVED lines=6400> */
.L_1:


//--------------------- .nv.shared.reserved.0     --------------------------
	.section	.nv.shared.reserved.0,"aw",@nobits
	.weak		__nv_reservedSMEM_offset_0_alias
	.size		__nv_reservedSMEM_offset_0_alias, 0, 64
	.other		__nv_reservedSMEM_offset_0_alias,@"STO_CUDA_RESERVED_SHARED STV_DEFAULT"
__nv_reservedSMEM_offset_0_alias:
	.zero		0
	.zero		64


//--------------------- .nv.global                --------------------------
	.section	.nv.global,"aw",@nobits
.nv.global:
	.type		_ZN34_INTERNAL_7a619b24_4_k_cu_6e9334b36thrust24THRUST_300001_SM_1000_NS3seqE,@object
	.size		_ZN34_INTERNAL_7a619b24_4_k_cu_6e9334b36thrust24THRUST_300001_SM_1000_NS3seqE,(_ZN34_INTERNAL_7a619b24_4_k_cu_6e9334b34cuda3std3__48in_placeE - _ZN34_INTERNAL_7a619b24_4_k_cu_6e9334b36thrust24THRUST_300001_SM_1000_NS3seqE)
_ZN34_INTERNAL_7a619b24_4_k_cu_6e9334b36thrust24THRUST_300001_SM_1000_NS3seqE:
	.zero		1
	.type		_ZN34_INTERNAL_7a619b24_4_k_cu_6e9334b34cuda3std3__48in_placeE,@object
	.size		_ZN34_INTERNAL_7a619b24_4_k_cu_6e9334b34cuda3std3__48in_placeE,(_ZN34_INTERNAL_7a619b24_4_k_cu_6e9334b34cuda3std6ranges3__45__cpo4sizeE - _ZN34_INTERNAL_7a619b24_4_k_cu_6e9334b34cuda3std3__48in_placeE)
_ZN34_INTERNAL_7a619b24_4_k_cu_6e9334b34cuda3std3__48in_placeE:
	.zero		1
	.type		_ZN34_INTERNAL_7a619b24_4_k_cu_6e9334b34cuda3std6ranges3__45__cpo4sizeE,@object
	.size		_ZN34_INTERNAL_7a619b24_4_k_cu_6e9334b34cuda3std6ranges3__45__cpo4sizeE,(_ZN34_INTERNAL_7a619b24_4_k_cu_6e9334b36thrust24THRUST_300001_SM_1000_NS12placeholders2_3E - _ZN34_INTERNAL_7a619b24_4_k_cu_6e9334b34cuda3std6ranges3__45__cpo4sizeE)
_ZN34_INTERNAL_7a619b24_4_k_cu_6e9334b34cuda3std6ranges3__45__cpo4sizeE:
	.zero		1
	.type		_ZN34_INTERNAL_7a619b24_4_k_cu_6e9334b36thrust24THRUST_300001_SM_1000_NS12placeholders2_3E,@object
	.size		_ZN34_INTERNAL_7a619b24_4_k_cu_6e9334b36thrust24THRUST_300001_SM_1000_NS12placeholders2_3E,(_ZN34_INTERNAL_7a619b24_4_k_cu_6e9334b34cuda3std3__45__cpo6cbeginE - _ZN34_INTERNAL_7a619b24_4_k_cu_6e9334b36thrust24THRUST_300001_SM_1000_NS12placeholders2_3E)
_ZN34_INTERNAL_7a619b24_4_k_cu_6e9334b36thrust24THRUST_300001_SM_1000_NS12placeholders2_3E:
	.zero		1
	.type		_ZN34_INTERNAL_7a619b24_4_k_cu_6e9334b34cuda3std3__45__cpo6cbeginE,@object
	.size		_ZN34_INTERNAL_7a619b24_4_k_cu_6e9334b34cuda3std3__45__cpo6cbeginE,(_ZN34_INTERNAL_7a619b24_4_k_cu_6e9334b34cuda3std6ranges3__45__cpo6cbeginE - _ZN34_INTERNAL_7a619b24_4_k_cu_6e9334b34cuda3std3__45__cpo6cbeginE)
_ZN34_INTERNAL_7a619b24_4_k_cu_6e9334b34cuda3std3__45__cpo6cbeginE:
	.zero		1
	.type		_ZN34_INTERNAL_7a619b24_4_k_cu_6e9334b34cuda3std6ranges3__45__cpo6cbeginE,@object
	.size		_ZN34_INTERNAL_7a619b24_4_k_cu_6e9334b34cuda3std6ranges3__45__cpo6cbeginE,(_ZN34_INTERNAL_7a619b24_4_k_cu_6e9334b36thrust24THRUST_300001_SM_1000_NS12placeholders2_7E - _ZN34_INTERNAL_7a619b24_4_k_cu_6e9334b34cuda3std6ranges3__45__cpo6cbeginE)
_ZN34_INTERNAL_7a619b24_4_k_cu_6e9334b34cuda3std6ranges3__45__cpo6cbeginE:
	.zero		1
	.type		_ZN34_INTERNAL_7a619b24_4_k_cu_6e9334b36thrust24THRUST_300001_SM_1000_NS12placeholders2_7E,@object
	.size		_ZN34_INTERNAL_7a619b24_4_k_cu_6e9334b36thrust24THRUST_300001_SM_1000_NS12placeholders2_7E,(_ZN34_INTERNAL_7a619b24_4_k_cu_6e9334b34cuda3std3__45__cpo7crbeginE - _ZN34_INTERNAL_7a619b24_4_k_cu_6e9334b36thrust24THRUST_300001_SM_1000_NS12placeholders2_7E)
_ZN34_INTERNAL_7a619b24_4_k_cu_6e9334b36thrust24THRUST_300001_SM_1000_NS12placeholders2_7E:
	.zero		1
	.type		_ZN34_INTERNAL_7a619b24_4_k_cu_6e9334b34cuda3std3__45__cpo7crbeginE,@object
	.size		_ZN34_INTERNAL_7a619b24_4_k_cu_6e9334b34cuda3std3__45__cpo7crbeginE,(_ZN34_INTERNAL_7a619b24_4_k_cu_6e9334b34cuda3std6ranges3__45__cpo4nextE - _ZN34_INTERNAL_7a619b24_4_k_cu_6e9334b34cuda3std3__45__cpo7crbeginE)
_ZN34_INTERNAL_7a619b24_4_k_cu_6e9334b34cuda3std3__45__cpo7crbeginE:
	.zero		1
	.type		_ZN34_INTERNAL_7a619b24_4_k_cu_6e9334b34cuda3std6ranges3__45__cpo4nextE,@object
	.size		_ZN34_INTERNAL_7a619b24_4_k_cu_6e9334b34cuda3std6ranges3__45__cpo4nextE,(_ZN34_INTERNAL_7a619b24_4_k_cu_6e9334b34cuda3std6ranges3__45__cpo4swapE - _ZN34_INTERNAL_7a619b24_4_k_cu_6e9334b34cuda3std6ranges3__45__cpo4nextE)
_ZN34_INTERNAL_7a619b24_4_k_cu_6e9334b34cuda3std6ranges3__45__cpo4nextE:
	.zero		1
	.type		_ZN34_INTERNAL_7a619b24_4_k_cu_6e9334b34cuda3std6ranges3__45__cpo4swapE,@object
	.size		_ZN34_INTERNAL_7a619b24_4_k_cu_6e9334b34cuda3std6ranges3__45__cpo4swapE,(_ZN34_INTERNAL_7a619b24_4_k_cu_6e9334b36thrust24THRUST_300001_SM_1000_NS8cuda_cub10par_nosyncE - _ZN34_INTERNAL_7a619b24_4_k_cu_6e9334b34cuda3std6ranges3__45__cpo4swapE)
_ZN34_INTERNAL_7a619b24_4_k_cu_6e9334b34cuda3std6ranges3__45__cpo4swapE:
	.zero		1
	.type		_ZN34_INTERNAL_7a619b24_4_k_cu_6e9334b36thrust24THRUST_300001_SM_1000_NS8cuda_cub10par_nosyncE,@object
	.size		_ZN34_INTERNAL_7a619b24_4_k_cu_6e9334b36thrust24THRUST_300001_SM_1000_NS8cuda_cub10par_nosyncE,(_ZN34_INTERNAL_7a619b24_4_k_cu_6e9334b36thrust24THRUST_300001_SM_1000_NS12placeholders2_9E - _ZN34_INTERNAL_7a619b24_4_k_cu_6e9334b36thrust24THRUST_300001_SM_1000_NS8cuda_cub10par_nosyncE)
_ZN34_INTERNAL_7a619b24_4_k_cu_6e9334b36thrust24THRUST_300001_SM_1000_NS8cuda_cub10par_nosyncE:
	.zero		1
	.type		_ZN34_INTERNAL_7a619b24_4_k_cu_6e9334b36thrust24THRUST_300001_SM_1000_NS12placeholders2_9E,@object
	.size		_ZN34_INTERNAL_7a619b24_4_k_cu_6e9334b36thrust24THRUST_300001_SM_1000_NS12placeholders2_9E,(_ZN34_INTERNAL_7a619b24_4_k_cu_6e9334b34cuda3std3__436_GLOBAL__N__7a619b24_4_k_cu_6e9334b36ignoreE - _ZN34_INTERNAL_7a619b24_4_k_cu_6e9334b36thrust24THRUST_300001_SM_1000_NS12placeholders2_9E)
_ZN34_INTERNAL_7a619b24_4_k_cu_6e9334b36thrust24THRUST_300001_SM_1000_NS12placeholders2_9E:
	.zero		1
	.type		_ZN34_INTERNAL_7a619b24_4_k_cu_6e9334b34cuda3std3__436_GLOBAL__N__7a619b24_4_k_cu_6e9334b36ignoreE,@object
	.size		_ZN34_INTERNAL_7a619b24_4_k_cu_6e9334b34cuda3std3__436_GLOBAL__N__7a619b24_4_k_cu_6e9334b36ignoreE,(_ZN34_INTERNAL_7a619b24_4_k_cu_6e9334b34cuda3std6ranges3__45__cpo4dataE - _ZN34_INTERNAL_7a619b24_4_k_cu_6e9334b34cuda3std3__436_GLOBAL__N__7a619b24_4_k_cu_6e9334b36ignoreE)
_ZN34_INTERNAL_7a619b24_4_k_cu_6e9334b34cuda3std3__436_GLOBAL__N__7a619b24_4_k_cu_6e9334b36ignoreE:
	.zero		1
	.type		_ZN34_INTERNAL_7a619b24_4_k_cu_6e9334b34cuda3std6ranges3__45__cpo4dataE,@object
	.size		_ZN34_INTERNAL_7a619b24_4_k_cu_6e9334b34cuda3std6ranges3__45__cpo4dataE,(_ZN34_INTERNAL_7a619b24_4_k_cu_6e9334b36thrust24THRUST_300001_SM_1000_NS12placeholders2_1E - _ZN34_INTERNAL_7a619b24_4_k_cu_6e9334b34cuda3std6ranges3__45__cpo4dataE)
_ZN34_INTERNAL_7a619b24_4_k_cu_6e9334b34cuda3std6ranges3__45__cpo4dataE:
	.zero		1
	.type		_ZN34_INTERNAL_7a619b24_4_k_cu_6e9334b36thrust24THRUST_300001_SM_1000_NS12placeholders2_1E,@object
	.size		_ZN34_INTERNAL_7a619b24_4_k_cu_6e9334b36thrust24THRUST_300001_SM_1000_NS12placeholders2_1E,(_ZN34_INTERNAL_7a619b24_4_k_cu_6e9334b34cuda3std3__45__cpo5beginE - _ZN34_INTERNAL_7a619b24_4_k_cu_6e9334b36thrust24THRUST_300001_SM_1000_NS12placeholders2_1E)
_ZN34_INTERNAL_7a619b24_4_k_cu_6e9334b36thrust24THRUST_300001_SM_1000_NS12placeholders2_1E:
	.zero		1
	.type		_ZN34_INTERNAL_7a619b24_4_k_cu_6e9334b34cuda3std3__45__cpo5beginE,@object
	.size		_ZN34_INTERNAL_7a619b24_4_k_cu_6e9334b34cuda3std3__45__cpo5beginE,(_ZN34_INTERNAL_7a619b24_4_k_cu_6e9334b34cuda3std6ranges3__45__cpo5beginE - _ZN34_INTERNAL_7a619b24_4_k_cu_6e9334b34cuda3std3__45__cpo5beginE)
_ZN34_INTERNAL_7a619b24_4_k_cu_6e9334b34cuda3std3__45__cpo5beginE:
	.zero		1
	.type		_ZN34_INTERNAL_7a619b24_4_k_cu_6e9334b34cuda3std6ranges3__45__cpo5beginE,@object
	.size		_ZN34_INTERNAL_7a619b24_4_k_cu_6e9334b34cuda3std6ranges3__45__cpo5beginE,(_ZN34_INTERNAL_7a619b24_4_k_cu_6e9334b36thrust24THRUST_300001_SM_1000_NS12placeholders2_5E - _ZN34_INTERNAL_7a619b24_4_k_cu_6e9334b34cuda3std6ranges3__45__cpo5beginE)
_ZN34_INTERNAL_7a619b24_4_k_cu_6e9334b34cuda3std6ranges3__45__cpo5beginE:
	.zero		1
	.type		_ZN34_INTERNAL_7a619b24_4_k_cu_6e9334b36thrust24THRUST_300001_SM_1000_NS12placeholders2_5E,@object
	.size		_ZN34_INTERNAL_7a619b24_4_k_cu_6e9334b36thrust24THRUST_300001_SM_1000_NS12placeholders2_5E,(_ZN34_INTERNAL_7a619b24_4_k_cu_6e9334b34cuda3std3__45__cpo6rbeginE - _ZN34_INTERNAL_7a619b24_4_k_cu_6e9334b36thrust24THRUST_300001_SM_1000_NS12placeholders2_5E)
_ZN34_INTERNAL_7a619b24_4_k_cu_6e9334b36thrust24THRUST_300001_SM_1000_NS12placeholders2_5E:
	.zero		1
	.type		_ZN34_INTERNAL_7a619b24_4_k_cu_6e9334b34cuda3std3__45__cpo6rbeginE,@object
	.size		_ZN34_INTERNAL_7a619b24_4_k_cu_6e9334b34cuda3std3__45__cpo6rbeginE,(_ZN34_INTERNAL_7a619b24_4_k_cu_6e9334b34cuda3std6ranges3__45__cpo7advanceE - _ZN34_INTERNAL_7a619b24_4_k_cu_6e9334b34cuda3std3__45__cpo6rbeginE)
_ZN34_INTERNAL_7a619b24_4_k_cu_6e9334b34cuda3std3__45__cpo6rbeginE:
	.zero		1
	.type		_ZN34_INTERNAL_7a619b24_4_k_cu_6e9334b34cuda3std6ranges3__45__cpo7advanceE,@object
	.size		_ZN34_INTERNAL_7a619b24_4_k_cu_6e9334b34cuda3std6ranges3__45__cpo7advanceE,(_ZN34_INTERNAL_7a619b24_4_k_cu_6e9334b34cuda3std3__47nulloptE - _ZN34_INTERNAL_7a619b24_4_k_cu_6e9334b34cuda3std6ranges3__45__cpo7advanceE)
_ZN34_INTERNAL_7a619b24_4_k_cu_6e9334b34cuda3std6ranges3__45__cpo7advanceE:
	.zero		1
	.type		_ZN34_INTERNAL_7a619b24_4_k_cu_6e9334b34cuda3std3__47nulloptE,@object
	.size		_ZN34_INTERNAL_7a619b24_4_k_cu_6e9334b34cuda3std3__47nulloptE,(_ZN34_INTERNAL_7a619b24_4_k_cu_6e9334b34cuda3std6ranges3__45__cpo8distanceE - _ZN34_INTERNAL_7a619b24_4_k_cu_6e9334b34cuda3std3__47nulloptE)
_ZN34_INTERNAL_7a619b24_4_k_cu_6e9334b34cuda3std3__47nulloptE:
	.zero		1
	.type		_ZN34_INTERNAL_7a619b24_4_k_cu_6e9334b34cuda3std6ranges3__45__cpo8distanceE,@object
	.size		_ZN34_INTERNAL_7a619b24_4_k_cu_6e9334b34cuda3std6ranges3__45__cpo8distanceE,(_ZN34_INTERNAL_7a619b24_4_k_cu_6e9334b36thrust24THRUST_300001_SM_1000_NS12placeholders3_10E - _ZN34_INTERNAL_7a619b24_4_k_cu_6e9334b34cuda3std6ranges3__45__cpo8distanceE)
_ZN34_INTERNAL_7a619b24_4_k_cu_6e9334b34cuda3std6ranges3__45__cpo8distanceE:
	.zero		1
	.type		_ZN34_INTERNAL_7a619b24_4_k_cu_6e9334b36thrust24THRUST_300001_SM_1000_NS12placeholders3_10E,@object
	.size		_ZN34_INTERNAL_7a619b24_4_k_cu_6e9334b36thrust24THRUST_300001_SM_1000_NS12placeholders3_10E,(_ZN34_INTERNAL_7a619b24_4_k_cu_6e9334b34cuda3std3__419piecewise_constructE - _ZN34_INTERNAL_7a619b24_4_k_cu_6e9334b36thrust24THRUST_300001_SM_1000_NS12placeholders3_10E)
_ZN34_INTERNAL_7a619b24_4_k_cu_6e9334b36thrust24THRUST_300001_SM_1000_NS12placeholders3_10E:
	.zero		1
	.type		_ZN34_INTERNAL_7a619b24_4_k_cu_6e9334b34cuda3std3__419piecewise_constructE,@object
	.size		_ZN34_INTERNAL_7a619b24_4_k_cu_6e9334b34cuda3std3__419piecewise_constructE,(_ZN34_INTERNAL_7a619b24_4_k_cu_6e9334b34cuda3std6ranges3__45__cpo5cdataE - _ZN34_INTERNAL_7a619b24_4_k_cu_6e9334b34cuda3std3__419piecewise_constructE)
_ZN34_INTERNAL_7a619b24_4_k_cu_6e9334b34cuda3std3__419piecewise_constructE:
	.zero		1
	.type		_ZN34_INTERNAL_7a619b24_4_k_cu_6e9334b34cuda3std6ranges3__45__cpo5cdataE,@object
	.size		_ZN34_INTERNAL_7a619b24_4_k_cu_6e9334b34cuda3std6ranges3__45__cpo5cdataE,(_ZN34_INTERNAL_7a619b24_4_k_cu_6e9334b36thrust24THRUST_300001_SM_1000_NS12placeholders2_2E - _ZN34_INTERNAL_7a619b24_4_k_cu_6e9334b34cuda3std6ranges3__45__cpo5cdataE)
_ZN34_INTERNAL_7a619b24_4_k_cu_6e9334b34cuda3std6ranges3__45__cpo5cdataE:
	.zero		1
	.type		_ZN34_INTERNAL_7a619b24_4_k_cu_6e9334b36thrust24THRUST_300001_SM_1000_NS12placeholders2_2E,@object
	.size		_ZN34_INTERNAL_7a619b24_4_k_cu_6e9334b36thrust24THRUST_300001_SM_1000_NS12placeholders2_2E,(_ZN34_INTERNAL_7a619b24_4_k_cu_6e9334b34cuda3std3__45__cpo3endE - _ZN34_INTERNAL_7a619b24_4_k_cu_6e9334b36thrust24THRUST_300001_SM_1000_NS12placeholders2_2E)
_ZN34_INTERNAL_7a619b24_4_k_cu_6e9334b36thrust24THRUST_300001_SM_1000_NS12placeholders2_2E:
	.zero		1
	.type		_ZN34_INTERNAL_7a619b24_4_k_cu_6e9334b34cuda3std3__45__cpo3endE,@object
	.size		_ZN34_INTERNAL_7a619b24_4_k_cu_6e9334b34cuda3std3__45__cpo3endE,(_ZN34_INTERNAL_7a619b24_4_k_cu_6e9334b34cuda3std6ranges3__45__cpo3endE - _ZN34_INTERNAL_7a619b24_4_k_cu_6e9334b34cuda3std3__45__cpo3endE)
_ZN34_INTERNAL_7a619b24_4_k_cu_6e9334b34cuda3std3__45__cpo3endE:
	.zero		1
	.type		_ZN34_INTERNAL_7a619b24_4_k_cu_6e9334b34cuda3std6ranges3__45__cpo3endE,@object
	.size		_ZN34_INTERNAL_7a619b24_4_k_cu_6e9334b34cuda3std6ranges3__45__cpo3endE,(_ZN34_INTERNAL_7a619b24_4_k_cu_6e9334b36thrust24THRUST_300001_SM_1000_NS12placeholders2_6E - _ZN34_INTERNAL_7a619b24_4_k_cu_6e9334b34cuda3std6ranges3__45__cpo3endE)
_ZN34_INTERNAL_7a619b24_4_k_cu_6e9334b34cuda3std6ranges3__45__cpo3endE:
	.zero		1
	.type		_ZN34_INTERNAL_7a619b24_4_k_cu_6e9334b36thrust24THRUST_300001_SM_1000_NS12placeholders2_6E,@object
	.size		_ZN34_INTERNAL_7a619b24_4_k_cu_6e9334b36thrust24THRUST_300001_SM_1000_NS12placeholders2_6E,(_ZN34_INTERNAL_7a619b24_4_k_cu_6e9334b34cuda3std3__45__cpo4rendE - _ZN34_INTERNAL_7a619b24_4_k_cu_6e9334b36thrust24THRUST_300001_SM_1000_NS12placeholders2_6E)
_ZN34_INTERNAL_7a619b24_4_k_cu_6e9334b36thrust24THRUST_300001_SM_1000_NS12placeholders2_6E:
	.zero		1
	.type		_ZN34_INTERNAL_7a619b24_4_k_cu_6e9334b34cuda3std3__45__cpo4rendE,@object
	.size		_ZN34_INTERNAL_7a619b24_4_k_cu_6e9334b34cuda3std3__45__cpo4rendE,(_ZN34_INTERNAL_7a619b24_4_k_cu_6e9334b34cuda3std6ranges3__45__cpo9iter_swapE - _ZN34_INTERNAL_7a619b24_4_k_cu_6e9334b34cuda3std3__45__cpo4rendE)
_ZN34_INTERNAL_7a619b24_4_k_cu_6e9334b34cuda3std3__45__cpo4rendE:
	.zero		1
	.type		_ZN34_INTERNAL_7a619b24_4_k_cu_6e9334b34cuda3std6ranges3__45__cpo9iter_swapE,@object
	.size		_ZN34_INTERNAL_7a619b24_4_k_cu_6e9334b34cuda3std6ranges3__45__cpo9iter_swapE,(_ZN34_INTERNAL_7a619b24_4_k_cu_6e9334b34cuda3std3__48unexpectE - _ZN34_INTERNAL_7a619b24_4_k_cu_6e9334b34cuda3std6ranges3__45__cpo9iter_swapE)
_ZN34_INTERNAL_7a619b24_4_k_cu_6e9334b34cuda3std6ranges3__45__cpo9iter_swapE:
	.zero		1
	.type		_ZN34_INTERNAL_7a619b24_4_k_cu_6e9334b34cuda3std3__48unexpectE,@object
	.size		_ZN34_INTERNAL_7a619b24_4_k_cu_6e9334b34cuda3std3__48unexpectE,(_ZN34_INTERNAL_7a619b24_4_k_cu_6e9334b36thrust24THRUST_300001_SM_1000_NS8cuda_cub3parE - _ZN34_INTERNAL_7a619b24_4_k_cu_6e9334b34cuda3std3__48unexpectE)
_ZN34_INTERNAL_7a619b24_4_k_cu_6e9334b34cuda3std3__48unexpectE:
	.zero		1
	.type		_ZN34_INTERNAL_7a619b24_4_k_cu_6e9334b36thrust24THRUST_300001_SM_1000_NS8cuda_cub3parE,@object
	.size		_ZN34_INTERNAL_7a619b24_4_k_cu_6e9334b36thrust24THRUST_300001_SM_1000_NS8cuda_cub3parE,(_ZN34_INTERNAL_7a619b24_4_k_cu_6e9334b36thrust24THRUST_300001_SM_1000_NS12placeholders2_4E - _ZN34_INTERNAL_7a619b24_4_k_cu_6e9334b36thrust24THRUST_300001_SM_1000_NS8cuda_cub3parE)
_ZN34_INTERNAL_7a619b24_4_k_cu_6e9334b36thrust24THRUST_300001_SM_1000_NS8cuda_cub3parE:
	.zero		1
	.type		_ZN34_INTERNAL_7a619b24_4_k_cu_6e9334b36thrust24THRUST_300001_SM_1000_NS12placeholders2_4E,@object
	.size		_ZN34_INTERNAL_7a619b24_4_k_cu_6e9334b36thrust24THRUST_300001_SM_1000_NS12placeholders2_4E,(_ZN34_INTERNAL_7a619b24_4_k_cu_6e9334b34cuda3std3__45__cpo4cendE - _ZN34_INTERNAL_7a619b24_4_k_cu_6e9334b36thrust24THRUST_300001_SM_1000_NS12placeholders2_4E)
_ZN34_INTERNAL_7a619b24_4_k_cu_6e9334b36thrust24THRUST_300001_SM_1000_NS12placeholders2_4E:
	.zero		1
	.type		_ZN34_INTERNAL_7a619b24_4_k_cu_6e9334b34cuda3std3__45__cpo4cendE,@object
	.size		_ZN34_INTERNAL_7a619b24_4_k_cu_6e9334b34cuda3std3__45__cpo4cendE,(_ZN34_INTERNAL_7a619b24_4_k_cu_6e9334b34cuda3std6ranges3__45__cpo4cendE - _ZN34_INTERNAL_7a619b24_4_k_cu_6e9334b34cuda3std3__45__cpo4cendE)
_ZN34_INTERNAL_7a619b24_4_k_cu_6e9334b34cuda3std3__45__cpo4cendE:
	.zero		1
	.type		_ZN34_INTERNAL_7a619b24_4_k_cu_6e9334b34cuda3std6ranges3__45__cpo4cendE,@object
	.size		_ZN34_INTERNAL_7a619b24_4_k_cu_6e9334b34cuda3std6ranges3__45__cpo4cendE,(_ZN34_INTERNAL_7a619b24_4_k_cu_6e9334b34cuda3std3__420unreachable_sentinelE - _ZN34_INTERNAL_7a619b24_4_k_cu_6e9334b34cuda3std6ranges3__45__cpo4cendE)
_ZN34_INTERNAL_7a619b24_4_k_cu_6e9334b34cuda3std6ranges3__45__cpo4cendE:
	.zero		1
	.type		_ZN34_INTERNAL_7a619b24_4_k_cu_6e9334b34cuda3std3__420unreachable_sentinelE,@object
	.size		_ZN34_INTERNAL_7a619b24_4_k_cu_6e9334b34cuda3std3__420unreachable_sentinelE,(_ZN34_INTERNAL_7a619b24_4_k_cu_6e9334b34cuda3std6ranges3__45__cpo5ssizeE - _ZN34_INTERNAL_7a619b24_4_k_cu_6e9334b34cuda3std3__420unreachable_sentinelE)
_ZN34_INTERNAL_7a619b24_4_k_cu_6e9334b34cuda3std3__420unreachable_sentinelE:
	.zero		1
	.type		_ZN34_INTERNAL_7a619b24_4_k_cu_6e9334b34cuda3std6ranges3__45__cpo5ssizeE,@object
	.size		_ZN34_INTERNAL_7a619b24_4_k_cu_6e9334b34cuda3std6ranges3__45__cpo5ssizeE,(_ZN34_INTERNAL_7a619b24_4_k_cu_6e9334b36thrust24THRUST_300001_SM_1000_NS12placeholders2_8E - _ZN34_INTERNAL_7a619b24_4_k_cu_6e9334b34cuda3std6ranges3__45__cpo5ssizeE)
_ZN34_INTERNAL_7a619b24_4_k_cu_6e9334b34cuda3std6ranges3__45__cpo5ssizeE:
	.zero		1
	.type		_ZN34_INTERNAL_7a619b24_4_k_cu_6e9334b36thrust24THRUST_300001_SM_1000_NS12placeholders2_8E,@object
	.size		_ZN34_INTERNAL_7a619b24_4_k_cu_6e9334b36thrust24THRUST_300001_SM_1000_NS12placeholders2_8E,(_ZN34_INTERNAL_7a619b24_4_k_cu_6e9334b34cuda3std3__45__cpo5crendE - _ZN34_INTERNAL_7a619b24_4_k_cu_6e9334b36thrust24THRUST_300001_SM_1000_NS12placeholders2_8E)
_ZN34_INTERNAL_7a619b24_4_k_cu_6e9334b36thrust24THRUST_300001_SM_1000_NS12placeholders2_8E:
	.zero		1
	.type		_ZN34_INTERNAL_7a619b24_4_k_cu_6e9334b34cuda3std3__45__cpo5crendE,@object
	.size		_ZN34_INTERNAL_7a619b24_4_k_cu_6e9334b34cuda3std3__45__cpo5crendE,(_ZN34_INTERNAL_7a619b24_4_k_cu_6e9334b34cuda3std6ranges3__45__cpo4prevE - _ZN34_INTERNAL_7a619b24_4_k_cu_6e9334b34cuda3std3__45__cpo5crendE)
_ZN34_INTERNAL_7a619b24_4_k_cu_6e9334b34cuda3std3__45__cpo5crendE:
	.zero		1
	.type		_ZN34_INTERNAL_7a619b24_4_k_cu_6e9334b34cuda3std6ranges3__45__cpo4prevE,@object
	.size		_ZN34_INTERNAL_7a619b24_4_k_cu_6e9334b34cuda3std6ranges3__45__cpo4prevE,(_ZN34_INTERNAL_7a619b24_4_k_cu_6e9334b34cuda3std6ranges3__45__cpo9iter_moveE - _ZN34_INTERNAL_7a619b24_4_k_cu_6e9334b34cuda3std6ranges3__45__cpo4prevE)
_ZN34_INTERNAL_7a619b24_4_k_cu_6e9334b34cuda3std6ranges3__45__cpo4prevE:
	.zero		1
	.type		_ZN34_INTERNAL_7a619b24_4_k_cu_6e9334b34cuda3std6ranges3__45__cpo9iter_moveE,@object
	.size		_ZN34_INTERNAL_7a619b24_4_k_cu_6e9334b34cuda3std6ranges3__45__cpo9iter_moveE,(_ZN34_INTERNAL_7a619b24_4_k_cu_6e9334b36thrust24THRUST_300001_SM_1000_NS6system6detail10sequential3seqE - _ZN34_INTERNAL_7a619b24_4_k_cu_6e9334b34cuda3std6ranges3__45__cpo9iter_moveE)
_ZN34_INTERNAL_7a619b24_4_k_cu_6e9334b34cuda3std6ranges3__45__cpo9iter_moveE:
	.zero		1
	.type		_ZN34_INTERNAL_7a619b24_4_k_cu_6e9334b36thrust24THRUST_300001_SM_1000_NS6system6detail10sequential3seqE,@object
	.size		_ZN34_INTERNAL_7a619b24_4_k_cu_6e9334b36thrust24THRUST_300001_SM_1000_NS6system6detail10sequential3seqE,(.L_40 - _ZN34_INTERNAL_7a619b24_4_k_cu_6e9334b36thrust24THRUST_300001_SM_1000_NS6system6detail10sequential3seqE)
_ZN34_INTERNAL_7a619b24_4_k_cu_6e9334b36thrust24THRUST_300001_SM_1000_NS6system6detail10sequential3seqE:
	.zero		1
.L_40:


//--------------------- .nv.constant0._ZN3cub18CUB_300001_SM_10006detail11EmptyKernelIvEEvv --------------------------
	.section	.nv.constant0._ZN3cub18CUB_300001_SM_10006detail11EmptyKernelIvEEvv,"a",@progbits
	.sectionflags	@""
	.align	4
.nv.constant0._ZN3cub18CUB_300001_SM_10006detail11EmptyKernelIvEEvv:
	.zero		896


//--------------------- .nv.constant0._Z14cudarandomwalkP7PolymerP17curandStateXORWOWm --------------------------
	.section	.nv.constant0._Z14cudarandomwalkP7PolymerP17curandStateXORWOWm,"a",@progbits
	.sectionflags	@""
	.align	4
.nv.constant0._Z14cudarandomwalkP7PolymerP17curandStateXORWOWm:
	.zero		920


//--------------------- SYMBOLS --------------------------

	.type		.nv.reservedSmem.offset0,@object
	.size		.nv.reservedSmem.offset0,0x4
